	.headerflags	@"EF_CUDA_TEXMODE_UNIFIED EF_CUDA_64BIT_ADDRESS EF_CUDA_ACCELERATORS EF_CUDA_SM90 EF_CUDA_VIRTUAL_SM(EF_CUDA_SM90)"
	.elftype	@"ET_EXEC"


//--------------------- .nv.info                  --------------------------
	.section	.nv.info,"",@"SHT_CUDA_INFO"
	.align	4


	//----- nvinfo : EIATTR_REGCOUNT
	.align		4
        /*0000*/ 	.byte	0x04, 0x2f
        /*0002*/ 	.short	(.L_1 - .L_0)
	.align		4
.L_0:
        /*0004*/ 	.word	index@(triton_poi_fused_cat_28)
        /*0008*/ 	.word	0x0000002c


	//----- nvinfo : EIATTR_MIN_STACK_SIZE
	.align		4
.L_1:
        /*000c*/ 	.byte	0x04, 0x12
        /*000e*/ 	.short	(.L_3 - .L_2)
	.align		4
.L_2:
        /*0010*/ 	.word	index@(triton_poi_fused_cat_28)
        /*0014*/ 	.word	0x00000000


	//----- nvinfo : EIATTR_FRAME_SIZE
	.align		4
.L_3:
        /*0018*/ 	.byte	0x04, 0x11
        /*001a*/ 	.short	(.L_5 - .L_4)
	.align		4
.L_4:
        /*001c*/ 	.word	index@(triton_poi_fused_cat_28)
        /*0020*/ 	.word	0x00000000


	//----- nvinfo : EIATTR_MIN_STACK_SIZE
	.align		4
.L_5:
        /*0024*/ 	.byte	0x04, 0x12
        /*0026*/ 	.short	(.L_7 - .L_6)
	.align		4
.L_6:
        /*0028*/ 	.word	index@(triton_poi_fused_cat_28)
        /*002c*/ 	.word	0x00000000
.L_7:


//--------------------- .nv.info.triton_poi_fused_cat_28 --------------------------
	.section	.nv.info.triton_poi_fused_cat_28,"",@"SHT_CUDA_INFO"
	.sectionflags	@""
	.align	4


	//----- nvinfo : EIATTR_CUDA_API_VERSION
	.align		4
        /*0000*/ 	.byte	0x04, 0x37
        /*0002*/ 	.short	(.L_9 - .L_8)
.L_8:
        /*0004*/ 	.word	0x0000007c


	//----- nvinfo : EIATTR_KPARAM_INFO
	.align		4
.L_9:
        /*0008*/ 	.byte	0x04, 0x17
        /*000a*/ 	.short	(.L_11 - .L_10)
.L_10:
        /*000c*/ 	.word	0x00000000
        /*0010*/ 	.short	0x0009
        /*0012*/ 	.short	0x0048
        /*0014*/ 	.byte	0x00, 0xf0, 0x11, 0x00


	//----- nvinfo : EIATTR_KPARAM_INFO
	.align		4
.L_11:
        /*0018*/ 	.byte	0x04, 0x17
        /*001a*/ 	.short	(.L_13 - .L_12)
.L_12:
        /*001c*/ 	.word	0x00000000
        /*0020*/ 	.short	0x0008
        /*0022*/ 	.short	0x0040
        /*0024*/ 	.byte	0x00, 0xf4, 0x21, 0x00


	//----- nvinfo : EIATTR_KPARAM_INFO
	.align		4
.L_13:
        /*0028*/ 	.byte	0x04, 0x17
        /*002a*/ 	.short	(.L_15 - .L_14)
.L_14:
        /*002c*/ 	.word	0x00000000
        /*0030*/ 	.short	0x0007
        /*0032*/ 	.short	0x0038
        /*0034*/ 	.byte	0x00, 0xf4, 0x21, 0x00


	//----- nvinfo : EIATTR_KPARAM_INFO
	.align		4
.L_15:
        /*0038*/ 	.byte	0x04, 0x17
        /*003a*/ 	.short	(.L_17 - .L_16)
.L_16:
        /*003c*/ 	.word	0x00000000
        /*0040*/ 	.short	0x0006
        /*0042*/ 	.short	0x0030
        /*0044*/ 	.byte	0x00, 0xf4, 0x21, 0x00


	//----- nvinfo : EIATTR_KPARAM_INFO
	.align		4
.L_17:
        /*0048*/ 	.byte	0x04, 0x17
        /*004a*/ 	.short	(.L_19 - .L_18)
.L_18:
        /*004c*/ 	.word	0x00000000
        /*0050*/ 	.short	0x0005
        /*0052*/ 	.short	0x0028
        /*0054*/ 	.byte	0x00, 0xf4, 0x21, 0x00


	//----- nvinfo : EIATTR_KPARAM_INFO
	.align		4
.L_19:
        /*0058*/ 	.byte	0x04, 0x17
        /*005a*/ 	.short	(.L_21 - .L_20)
.L_20:
        /*005c*/ 	.word	0x00000000
        /*0060*/ 	.short	0x0004
        /*0062*/ 	.short	0x0020
        /*0064*/ 	.byte	0x00, 0xf4, 0x21, 0x00


	//----- nvinfo : EIATTR_KPARAM_INFO
	.align		4
.L_21:
        /*0068*/ 	.byte	0x04, 0x17
        /*006a*/ 	.short	(.L_23 - .L_22)
.L_22:
        /*006c*/ 	.word	0x00000000
        /*0070*/ 	.short	0x0003
        /*0072*/ 	.short	0x0018
        /*0074*/ 	.byte	0x00, 0xf4, 0x21, 0x00


	//----- nvinfo : EIATTR_KPARAM_INFO
	.align		4
.L_23:
        /*0078*/ 	.byte	0x04, 0x17
        /*007a*/ 	.short	(.L_25 - .L_24)
.L_24:
        /*007c*/ 	.word	0x00000000
        /*0080*/ 	.short	0x0002
        /*0082*/ 	.short	0x0010
        /*0084*/ 	.byte	0x00, 0xf4, 0x21, 0x00


	//----- nvinfo : EIATTR_KPARAM_INFO
	.align		4
.L_25:
        /*0088*/ 	.byte	0x04, 0x17
        /*008a*/ 	.short	(.L_27 - .L_26)
.L_26:
        /*008c*/ 	.word	0x00000000
        /*0090*/ 	.short	0x0001
        /*0092*/ 	.short	0x0008
        /*0094*/ 	.byte	0x00, 0xf4, 0x21, 0x00


	//----- nvinfo : EIATTR_KPARAM_INFO
	.align		4
.L_27:
        /*0098*/ 	.byte	0x04, 0x17
        /*009a*/ 	.short	(.L_29 - .L_28)
.L_28:
        /*009c*/ 	.word	0x00000000
        /*00a0*/ 	.short	0x0000
        /*00a2*/ 	.short	0x0000
        /*00a4*/ 	.byte	0x00, 0xf4, 0x21, 0x00


	//----- nvinfo : EIATTR_SPARSE_MMA_MASK
	.align		4
.L_29:
        /*00a8*/ 	.byte	0x03, 0x50
        /*00aa*/ 	.short	0x0000


	//----- nvinfo : EIATTR_MAXREG_COUNT
	.align		4
        /*00ac*/ 	.byte	0x03, 0x1b
        /*00ae*/ 	.short	0x00ff


	//----- nvinfo : EIATTR_EXIT_INSTR_OFFSETS
	.align		4
        /*00b0*/ 	.byte	0x04, 0x1c
        /*00b2*/ 	.short	(.L_31 - .L_30)


	//   ....[0]....
.L_30:
        /*00b4*/ 	.word	0x00001c80


	//----- nvinfo : EIATTR_REQNTID
	.align		4
.L_31:
        /*00b8*/ 	.byte	0x04, 0x10
        /*00ba*/ 	.short	(.L_33 - .L_32)
.L_32:
        /*00bc*/ 	.word	0x00000080
        /*00c0*/ 	.word	0x00000001
        /*00c4*/ 	.word	0x00000001


	//----- nvinfo : EIATTR_CBANK_PARAM_SIZE
	.align		4
.L_33:
        /*00c8*/ 	.byte	0x03, 0x19
        /*00ca*/ 	.short	0x004c


	//----- nvinfo : EIATTR_PARAM_CBANK
	.align		4
        /*00cc*/ 	.byte	0x04, 0x0a
        /*00ce*/ 	.short	(.L_35 - .L_34)
	.align		4
.L_34:
        /*00d0*/ 	.word	index@(.nv.constant0.triton_poi_fused_cat_28)
        /*00d4*/ 	.short	0x0210
        /*00d6*/ 	.short	0x004c


	//----- nvinfo : EIATTR_SW_WAR
	.align		4
.L_35:
        /*00d8*/ 	.byte	0x04, 0x36
        /*00da*/ 	.short	(.L_37 - .L_36)
.L_36:
        /*00dc*/ 	.word	0x00000008
.L_37:


//--------------------- .nv.callgraph             --------------------------
	.section	.nv.callgraph,"",@"SHT_CUDA_CALLGRAPH"
	.align	4
	.sectionentsize	8
	.align		4
        /*0000*/ 	.word	0x00000000
	.align		4
        /*0004*/ 	.word	0xffffffff
	.align		4
        /*0008*/ 	.word	0x00000000
	.align		4
        /*000c*/ 	.word	0xfffffffe
	.align		4
        /*0010*/ 	.word	0x00000000
	.align		4
        /*0014*/ 	.word	0xfffffffd
	.align		4
        /*0018*/ 	.word	0x00000000
	.align		4
        /*001c*/ 	.word	0xfffffffc


//--------------------- .text.triton_poi_fused_cat_28 --------------------------
	.section	.text.triton_poi_fused_cat_28,"ax",@progbits
	.align	128
        .global         triton_poi_fused_cat_28
        .type           triton_poi_fused_cat_28,@function
        .size           triton_poi_fused_cat_28,(.L_x_1 - triton_poi_fused_cat_28)
        .other          triton_poi_fused_cat_28,@"STO_CUDA_ENTRY STV_DEFAULT"
triton_poi_fused_cat_28:
.text.triton_poi_fused_cat_28:
[----:B------:R-:W-:Y:S01]  /*0000*/  LDC R1, c[0x0][0x28] ;  /* 0x00000a00ff017b82 */ /* 0x000fe20000000800 */
[----:B------:R-:W1:Y:S07]  /*0010*/  S2R R0, SR_TID.X ;  /* 0x0000000000007919 */ /* 0x000e6e0000002100 */
[----:B------:R-:W2:Y:S01]  /*0020*/  LDC.64 R8, c[0x0][0x220] ;  /* 0x00008800ff087b82 */ /* 0x000ea20000000a00 */
[----:B------:R-:W-:Y:S01]  /*0030*/  CS2R R18, SRZ ;  /* 0x0000000000127805 */ /* 0x000fe2000001ff00 */
[----:B------:R-:W-:Y:S01]  /*0040*/  ULDC.64 UR4, c[0x0][0x208] ;  /* 0x0000820000047ab9 */ /* 0x000fe20000000a00 */
[----:B------:R-:W3:Y:S01]  /*0050*/  S2R R3, SR_CTAID.X ;  /* 0x0000000000037919 */ /* 0x000ee20000002500 */
[----:B------:R-:W-:-:S04]  /*0060*/  ULDC.64 UR6, c[0x0][0x230] ;  /* 0x00008c0000067ab9 */ /* 0x000fc80000000a00 */
[----:B------:R-:W4:Y:S01]  /*0070*/  LDC.64 R38, c[0x0][0x228] ;  /* 0x00008a00ff267b82 */ /* 0x000f220000000a00 */
[----:B-1----:R-:W-:Y:S01]  /*0080*/  IMAD.SHL.U32 R0, R0, 0x4, RZ ;  /* 0x0000000400007824 */ /* 0x002fe200078e00ff */
[----:B---3--:R-:W-:-:S04]  /*0090*/  SHF.R.S32.HI R15, RZ, 0x15, R3 ;  /* 0x00000015ff0f7819 */ /* 0x008fc80000011403 */
[----:B------:R-:W-:Y:S02]  /*00a0*/  LOP3.LUT R0, R0, 0x1fc, RZ, 0xc0, !PT ;  /* 0x000001fc00007812 */ /* 0x000fe400078ec0ff */
[----:B------:R-:W-:-:S03]  /*00b0*/  SGXT R15, R15, 0x1 ;  /* 0x000000010f0f781a */ /* 0x000fc60000000200 */
[----:B------:R-:W-:-:S04]  /*00c0*/  IMAD R0, R3, 0x400, R0 ;  /* 0x0000040003007824 */ /* 0x000fc800078e0200 */
[----:B------:R-:W-:Y:S01]  /*00d0*/  VIADD R26, R0, 0x200 ;  /* 0x00000200001a7836 */ /* 0x000fe20000000000 */
[-C--:B------:R-:W-:Y:S02]  /*00e0*/  LEA.HI R32, R15, R0.reuse, RZ, 0xc ;  /* 0x000000000f207211 */ /* 0x080fe400078f60ff */
[----:B------:R-:W-:Y:S02]  /*00f0*/  SHF.R.S32.HI R3, RZ, 0x1f, R0 ;  /* 0x0000001fff037819 */ /* 0x000fe40000011400 */
[----:B------:R-:W-:Y:S02]  /*0100*/  SHF.R.S32.HI R27, RZ, 0xc, R32 ;  /* 0x0000000cff1b7819 */ /* 0x000fe40000011420 */
[----:B------:R-:W-:Y:S02]  /*0110*/  LEA.HI R4, R3, R0, RZ, 0x6 ;  /* 0x0000000003047211 */ /* 0x000fe400078f30ff */
[----:B------:R-:W-:Y:S01]  /*0120*/  LEA.HI R24, R15, R26, RZ, 0xc ;  /* 0x0000001a0f187211 */ /* 0x000fe200078f60ff */
[----:B------:R-:W-:Y:S01]  /*0130*/  IMAD.HI R2, R27, 0x2aaaaaab, RZ ;  /* 0x2aaaaaab1b027827 */ /* 0x000fe200078e02ff */
[----:B------:R-:W-:-:S02]  /*0140*/  SHF.R.S32.HI R17, RZ, 0x6, R4 ;  /* 0x00000006ff117819 */ /* 0x000fc40000011404 */
[----:B------:R-:W-:Y:S02]  /*0150*/  SHF.R.S32.HI R29, RZ, 0xc, R24 ;  /* 0x0000000cff1d7819 */ /* 0x000fe40000011418 */
[----:B------:R-:W-:Y:S02]  /*0160*/  SHF.R.U32.HI R3, RZ, 0x1f, R2 ;  /* 0x0000001fff037819 */ /* 0x000fe40000011602 */
[----:B------:R-:W-:Y:S02]  /*0170*/  LOP3.LUT R5, R4, 0xffffffc0, RZ, 0xc0, !PT ;  /* 0xffffffc004057812 */ /* 0x000fe400078ec0ff */
[----:B------:R-:W-:Y:S02]  /*0180*/  LEA.HI R6, R2, R3, RZ, 0x1c ;  /* 0x0000000302067211 */ /* 0x000fe400078fe0ff */
[----:B------:R-:W-:-:S03]  /*0190*/  LEA.HI R2, R17, R17, RZ, 0x6 ;  /* 0x0000001111027211 */ /* 0x000fc600078f30ff */
[----:B------:R-:W-:Y:S01]  /*01a0*/  IMAD R27, R6, -0x60, R27 ;  /* 0xffffffa0061b7824 */ /* 0x000fe200078e021b */
[----:B------:R-:W-:-:S04]  /*01b0*/  LOP3.LUT R2, R2, 0xffffffc0, RZ, 0xc0, !PT ;  /* 0xffffffc002027812 */ /* 0x000fc800078ec0ff */
[----:B------:R-:W-:Y:S01]  /*01c0*/  ISETP.GT.AND P0, PT, R27, 0x1f, PT ;  /* 0x0000001f1b00780c */ /* 0x000fe20003f04270 */
[----:B------:R-:W-:Y:S02]  /*01d0*/  IMAD.IADD R3, R17, 0x1, -R2 ;  /* 0x0000000111037824 */ /* 0x000fe400078e0a02 */
[----:B------:R-:W-:-:S04]  /*01e0*/  IMAD.HI R11, R29, 0x2aaaaaab, RZ ;  /* 0x2aaaaaab1d0b7827 */ /* 0x000fc800078e02ff */
[----:B--2---:R-:W-:Y:S01]  /*01f0*/  IMAD.WIDE R2, R3, 0x8, R8 ;  /* 0x0000000803027825 */ /* 0x004fe200078e0208 */
[----:B------:R-:W-:Y:S02]  /*0200*/  SHF.R.U32.HI R12, RZ, 0x1f, R11 ;  /* 0x0000001fff0c7819 */ /* 0x000fe4000001160b */
[----:B------:R-:W-:Y:S01]  /*0210*/  LEA.HI R10, R15, R26, RZ, 0x6 ;  /* 0x0000001a0f0a7211 */ /* 0x000fe200078f30ff */
[----:B------:R-:W-:Y:S02]  /*0220*/  IMAD.IADD R34, R0, 0x1, -R5 ;  /* 0x0000000100227824 */ /* 0x000fe400078e0a05 */
[----:B------:R1:W2:Y:S01]  /*0230*/  @P0 LDG.E.EL.64 R18, desc[UR4][R2.64] ;  /* 0x0000000402120981 */ /* 0x0002a2000c2e1b00 */
[----:B------:R-:W-:Y:S02]  /*0240*/  LEA.HI R12, R11, R12, RZ, 0x1c ;  /* 0x0000000c0b0c7211 */ /* 0x000fe400078fe0ff */
[----:B------:R-:W-:Y:S02]  /*0250*/  CS2R R4, SRZ ;  /* 0x0000000000047805 */ /* 0x000fe4000001ff00 */
[----:B------:R-:W-:-:S02]  /*0260*/  SHF.R.S32.HI R10, RZ, 0x6, R10 ;  /* 0x00000006ff0a7819 */ /* 0x000fc4000001140a */
[----:B------:R-:W-:Y:S01]  /*0270*/  CS2R R6, SRZ ;  /* 0x0000000000067805 */ /* 0x000fe2000001ff00 */
[----:B----4-:R-:W-:-:S04]  /*0280*/  IMAD.WIDE R20, R34, 0x8, R38 ;  /* 0x0000000822147825 */ /* 0x010fc800078e0226 */
[----:B------:R-:W-:Y:S01]  /*0290*/  IMAD R29, R12, -0x60, R29 ;  /* 0xffffffa00c1d7824 */ /* 0x000fe200078e021d */
[----:B-1----:R-:W-:Y:S01]  /*02a0*/  LEA.HI R2, R10, R10, RZ, 0x6 ;  /* 0x0000000a0a027211 */ /* 0x002fe200078f30ff */
[----:B------:R-:W3:Y:S01]  /*02b0*/  @P0 LDG.E.EL.128 R4, desc[UR4][R20.64] ;  /* 0x0000000414040981 */ /* 0x000ee2000c2e1d00 */
[----:B------:R-:W-:Y:S02]  /*02c0*/  CS2R R12, SRZ ;  /* 0x00000000000c7805 */ /* 0x000fe4000001ff00 */
[----:B------:R-:W-:Y:S02]  /*02d0*/  LOP3.LUT R3, R2, 0xffffffc0, RZ, 0xc0, !PT ;  /* 0xffffffc002037812 */ /* 0x000fe400078ec0ff */
[----:B------:R-:W-:-:S03]  /*02e0*/  ISETP.GT.AND P1, PT, R29, 0x1f, PT ;  /* 0x0000001f1d00780c */ /* 0x000fc60003f24270 */
[----:B------:R-:W-:-:S04]  /*02f0*/  IMAD.IADD R2, R10, 0x1, -R3 ;  /* 0x000000010a027824 */ /* 0x000fc800078e0a03 */
[----:B------:R-:W-:-:S06]  /*0300*/  IMAD.WIDE R22, R2, 0x8, R8 ;  /* 0x0000000802167825 */ /* 0x000fcc00078e0208 */
[----:B------:R-:W4:Y:S01]  /*0310*/  @P1 LDG.E.EL.64 R12, desc[UR4][R22.64] ;  /* 0x00000004160c1981 */ /* 0x000f22000c2e1b00 */
[----:B------:R-:W-:Y:S02]  /*0320*/  CS2R R8, SRZ ;  /* 0x0000000000087805 */ /* 0x000fe4000001ff00 */
[----:B------:R-:W-:-:S06]  /*0330*/  CS2R R10, SRZ ;  /* 0x00000000000a7805 */ /* 0x000fcc000001ff00 */
[----:B------:R-:W5:Y:S01]  /*0340*/  @P1 LDG.E.EL.128 R8, desc[UR4][R20.64] ;  /* 0x0000000414081981 */ /* 0x000f62000c2e1d00 */
[----:B------:R-:W-:-:S04]  /*0350*/  VIADD R33, R27, 0xffffffe0 ;  /* 0xffffffe01b217836 */ /* 0x000fc80000000000 */
[----:B------:R-:W-:Y:S01]  /*0360*/  IMAD.SHL.U32 R25, R33, 0x400, RZ ;  /* 0x0000040021197824 */ /* 0x000fe200078e00ff */
[----:B--2---:R-:W-:Y:S02]  /*0370*/  SEL R14, R19, RZ, P0 ;  /* 0x000000ff130e7207 */ /* 0x004fe40000000000 */
[----:B------:R-:W-:Y:S02]  /*0380*/  SEL R18, R18, RZ, P0 ;  /* 0x000000ff12127207 */ /* 0x000fe40000000000 */
[----:B------:R-:W-:-:S04]  /*0390*/  SHF.R.U32.HI R3, RZ, 0x1a, R14 ;  /* 0x0000001aff037819 */ /* 0x000fc8000001160e */
[----:B------:R-:W-:Y:S02]  /*03a0*/  LOP3.LUT R3, R3, 0x20, RZ, 0xc0, !PT ;  /* 0x0000002003037812 */ /* 0x000fe400078ec0ff */
[----:B---3--:R-:W-:Y:S02]  /*03b0*/  SEL R19, R5, RZ, P0 ;  /* 0x000000ff05137207 */ /* 0x008fe40000000000 */
[----:B------:R-:W-:Y:S01]  /*03c0*/  IADD3 R18, P2, R3, R18, RZ ;  /* 0x0000001203127210 */ /* 0x000fe20007f5e0ff */
[----:B------:R-:W-:Y:S01]  /*03d0*/  IMAD.HI R3, R0, 0x2aaaaaab, RZ ;  /* 0x2aaaaaab00037827 */ /* 0x000fe200078e02ff */
[----:B------:R-:W-:Y:S02]  /*03e0*/  SEL R16, R4, RZ, P0 ;  /* 0x000000ff04107207 */ /* 0x000fe40000000000 */
[----:B------:R-:W-:Y:S01]  /*03f0*/  SHF.R.U32.HI R5, RZ, 0x18, R19 ;  /* 0x00000018ff057819 */ /* 0x000fe20000011613 */
[----:B------:R-:W-:Y:S01]  /*0400*/  IMAD.X R31, RZ, RZ, R14, P2 ;  /* 0x000000ffff1f7224 */ /* 0x000fe200010e060e */
[----:B------:R-:W-:Y:S01]  /*0410*/  LEA R4, P2, R16, UR6, 0x2 ;  /* 0x0000000610047c11 */ /* 0x000fe2000f8410ff */
[----:B------:R-:W-:Y:S01]  /*0420*/  IMAD.SHL.U32 R30, R18, 0x80, RZ ;  /* 0x00000080121e7824 */ /* 0x000fe200078e00ff */
[----:B------:R-:W-:-:S02]  /*0430*/  LOP3.LUT R5, R5, 0x80, RZ, 0xc0, !PT ;  /* 0x0000008005057812 */ /* 0x000fc400078ec0ff */
[----:B------:R-:W-:Y:S02]  /*0440*/  SHF.R.U32.HI R14, RZ, 0x1f, R3 ;  /* 0x0000001fff0e7819 */ /* 0x000fe40000011603 */
[----:B------:R-:W-:Y:S02]  /*0450*/  LEA.HI.X R16, R16, UR7, R19, 0x2, P2 ;  /* 0x0000000710107c11 */ /* 0x000fe400090f1413 */
[----:B------:R-:W-:Y:S02]  /*0460*/  SHF.L.U64.HI R31, R18, 0x7, R31 ;  /* 0x00000007121f7819 */ /* 0x000fe4000001021f */
[----:B------:R-:W-:Y:S02]  /*0470*/  IADD3 R4, P2, P3, R30, R4, R5 ;  /* 0x000000041e047210 */ /* 0x000fe40007b5e005 */
[----:B------:R-:W-:Y:S02]  /*0480*/  SEL R19, R6, RZ, P0 ;  /* 0x000000ff06137207 */ /* 0x000fe40000000000 */
[----:B----4-:R-:W-:-:S02]  /*0490*/  SEL R13, R13, RZ, P1 ;  /* 0x000000ff0d0d7207 */ /* 0x010fc40000800000 */
[----:B------:R-:W-:Y:S02]  /*04a0*/  LEA.HI.SX32 R3, R3, R14, 0x10 ;  /* 0x0000000e03037211 */ /* 0x000fe400078f82ff */
[----:B------:R-:W-:Y:S02]  /*04b0*/  SEL R14, R7, RZ, P0 ;  /* 0x000000ff070e7207 */ /* 0x000fe40000000000 */
[----:B------:R-:W-:Y:S01]  /*04c0*/  IADD3.X R5, R31, R16, RZ, P2, P3 ;  /* 0x000000101f057210 */ /* 0x000fe200017e64ff */
[----:B------:R-:W-:Y:S01]  /*04d0*/  IMAD.U32 R18, R3, 0x10000, RZ ;  /* 0x0001000003127824 */ /* 0x000fe200078e00ff */
[----:B------:R-:W-:Y:S02]  /*04e0*/  LEA R40, P2, R19, UR6, 0x2 ;  /* 0x0000000613287c11 */ /* 0x000fe4000f8410ff */
[----:B------:R-:W-:Y:S01]  /*04f0*/  SHF.R.U32.HI R16, RZ, 0x1a, R13 ;  /* 0x0000001aff107819 */ /* 0x000fe2000001160d */
[----:B------:R-:W-:Y:S01]  /*0500*/  IMAD.WIDE R4, R25, 0x4, R4 ;  /* 0x0000000419047825 */ /* 0x000fe200078e0204 */
[----:B------:R-:W-:-:S02]  /*0510*/  SHF.R.U32.HI R41, RZ, 0x18, R14 ;  /* 0x00000018ff297819 */ /* 0x000fc4000001160e */
[----:B------:R-:W-:Y:S02]  /*0520*/  LEA.HI.X R14, R19, UR7, R14, 0x2, P2 ;  /* 0x00000007130e7c11 */ /* 0x000fe400090f140e */
[----:B------:R-:W-:Y:S01]  /*0530*/  SEL R12, R12, RZ, P1 ;  /* 0x000000ff0c0c7207 */ /* 0x000fe20000800000 */
[----:B------:R-:W-:Y:S01]  /*0540*/  IMAD.WIDE R6, R18, 0x4, R4 ;  /* 0x0000000412067825 */ /* 0x000fe200078e0204 */
[----:B------:R-:W-:Y:S02]  /*0550*/  LOP3.LUT R19, R16, 0x20, RZ, 0xc0, !PT ;  /* 0x0000002010137812 */ /* 0x000fe400078ec0ff */
[----:B------:R-:W-:Y:S01]  /*0560*/  LOP3.LUT R41, R41, 0x80, RZ, 0xc0, !PT ;  /* 0x0000008029297812 */ /* 0x000fe200078ec0ff */
[----:B------:R-:W-:Y:S01]  /*0570*/  IMAD.MOV.U32 R4, RZ, RZ, RZ ;  /* 0x000000ffff047224 */ /* 0x000fe200078e00ff */
[----:B------:R-:W-:Y:S02]  /*0580*/  IADD3 R12, P4, R19, R12, RZ ;  /* 0x0000000c130c7210 */ /* 0x000fe40007f9e0ff */
[----:B------:R-:W-:-:S02]  /*0590*/  IADD3 R40, P3, P2, R30, R40, R41 ;  /* 0x000000281e287210 */ /* 0x000fc40007a7e029 */
[----:B-----5:R-:W-:Y:S01]  /*05a0*/  SEL R5, R9, RZ, P1 ;  /* 0x000000ff09057207 */ /* 0x020fe20000800000 */
[----:B------:R-:W-:Y:S01]  /*05b0*/  IMAD.X R21, RZ, RZ, R13, P4 ;  /* 0x000000ffff157224 */ /* 0x000fe200020e060d */
[----:B------:R-:W-:Y:S01]  /*05c0*/  SEL R16, R8, RZ, P1 ;  /* 0x000000ff08107207 */ /* 0x000fe20000800000 */
[----:B------:R-:W-:Y:S01]  /*05d0*/  IMAD.SHL.U32 R20, R12, 0x80, RZ ;  /* 0x000000800c147824 */ /* 0x000fe200078e00ff */
[----:B------:R1:W2:Y:S01]  /*05e0*/  @P0 LDG.E.EL R4, desc[UR4][R6.64] ;  /* 0x0000000406040981 */ /* 0x0002a2000c2e1900 */
[----:B------:R-:W-:Y:S01]  /*05f0*/  IADD3.X R41, R31, R14, RZ, P3, P2 ;  /* 0x0000000e1f297210 */ /* 0x000fe20001fe44ff */
[----:B------:R-:W-:Y:S01]  /*0600*/  IMAD.HI R37, R26, 0x2aaaaaab, RZ ;  /* 0x2aaaaaab1a257827 */ /* 0x000fe200078e02ff */
[----:B------:R-:W-:Y:S02]  /*0610*/  SHF.L.U64.HI R21, R12, 0x7, R21 ;  /* 0x000000070c157819 */ /* 0x000fe40000010215 */
[----:B------:R-:W-:Y:S01]  /*0620*/  SHF.R.U32.HI R9, RZ, 0x18, R5 ;  /* 0x00000018ff097819 */ /* 0x000fe20000011605 */
[----:B------:R-:W-:Y:S01]  /*0630*/  VIADD R12, R0, 0x2 ;  /* 0x00000002000c7836 */ /* 0x000fe20000000000 */
[----:B------:R-:W-:Y:S01]  /*0640*/  LEA R8, P4, R16, UR6, 0x2 ;  /* 0x0000000610087c11 */ /* 0x000fe2000f8810ff */
[----:B------:R-:W-:Y:S01]  /*0650*/  IMAD.WIDE R40, R25, 0x4, R40 ;  /* 0x0000000419287825 */ /* 0x000fe200078e0228 */
[----:B------:R-:W-:-:S02]  /*0660*/  LOP3.LUT R9, R9, 0x80, RZ, 0xc0, !PT ;  /* 0x0000008009097812 */ /* 0x000fc400078ec0ff */
[----:B------:R-:W-:Y:S01]  /*0670*/  LEA.HI R15, R15, R12, RZ, 0x6 ;  /* 0x0000000c0f0f7211 */ /* 0x000fe200078f30ff */
[----:B-1----:R-:W-:Y:S01]  /*0680*/  VIADD R7, R29, 0xffffffe0 ;  /* 0xffffffe01d077836 */ /* 0x002fe20000000000 */
[----:B------:R-:W-:Y:S01]  /*0690*/  LEA.HI.X R16, R16, UR7, R5, 0x2, P4 ;  /* 0x0000000710107c11 */ /* 0x000fe2000a0f1405 */
[----:B------:R-:W-:Y:S01]  /*06a0*/  IMAD.MOV.U32 R5, RZ, RZ, RZ ;  /* 0x000000ffff057224 */ /* 0x000fe200078e00ff */
[----:B------:R-:W-:Y:S01]  /*06b0*/  LOP3.LUT R15, R15, 0xffffffc0, RZ, 0xc0, !PT ;  /* 0xffffffc00f0f7812 */ /* 0x000fe200078ec0ff */
[----:B------:R-:W-:Y:S01]  /*06c0*/  IMAD.SHL.U32 R23, R7, 0x400, RZ ;  /* 0x0000040007177824 */ /* 0x000fe200078e00ff */
[----:B------:R-:W-:Y:S01]  /*06d0*/  IADD3 R8, P4, P5, R20, R8, R9 ;  /* 0x0000000814087210 */ /* 0x000fe20007d9e009 */
[----:B------:R-:W-:Y:S01]  /*06e0*/  IMAD.WIDE R40, R18, 0x4, R40 ;  /* 0x0000000412287825 */ /* 0x000fe200078e0228 */
[----:B------:R-:W-:Y:S02]  /*06f0*/  SHF.R.U32.HI R6, RZ, 0x1f, R37 ;  /* 0x0000001fff067819 */ /* 0x000fe40000011625 */
[----:B------:R-:W-:Y:S01]  /*0700*/  IADD3.X R9, R21, R16, RZ, P4, P5 ;  /* 0x0000001015097210 */ /* 0x000fe200027ea4ff */
[----:B------:R-:W-:Y:S01]  /*0710*/  IMAD.IADD R35, R12, 0x1, -R15 ;  /* 0x000000010c237824 */ /* 0x000fe200078e0a0f */
[----:B------:R-:W-:-:S02]  /*0720*/  CS2R R12, SRZ ;  /* 0x00000000000c7805 */ /* 0x000fc4000001ff00 */
[----:B------:R-:W-:Y:S02]  /*0730*/  CS2R R14, SRZ ;  /* 0x00000000000e7805 */ /* 0x000fe4000001ff00 */
[----:B------:R-:W-:Y:S01]  /*0740*/  SEL R10, R10, RZ, P1 ;  /* 0x000000ff0a0a7207 */ /* 0x000fe20000800000 */
[----:B------:R-:W-:Y:S01]  /*0750*/  IMAD.WIDE R38, R35, 0x8, R38 ;  /* 0x0000000823267825 */ /* 0x000fe200078e0226 */
[----:B------:R-:W-:Y:S01]  /*0760*/  LEA.HI.SX32 R37, R37, R6, 0x10 ;  /* 0x0000000625257211 */ /* 0x000fe200078f82ff */
[----:B------:R-:W3:Y:S01]  /*0770*/  @P0 LDG.E.EL R5, desc[UR4][R40.64] ;  /* 0x0000000428050981 */ /* 0x000ee2000c2e1900 */
[----:B------:R-:W-:Y:S01]  /*0780*/  SEL R11, R11, RZ, P1 ;  /* 0x000000ff0b0b7207 */ /* 0x000fe20000800000 */
[----:B------:R-:W-:Y:S02]  /*0790*/  IMAD.WIDE R8, R23, 0x4, R8 ;  /* 0x0000000417087825 */ /* 0x000fe400078e0208 */
[----:B------:R-:W4:Y:S01]  /*07a0*/  @P0 LDG.E.EL.128 R12, desc[UR4][R38.64] ;  /* 0x00000004260c0981 */ /* 0x000f22000c2e1d00 */
[----:B------:R-:W-:Y:S01]  /*07b0*/  LEA R16, P2, R10, UR6, 0x2 ;  /* 0x000000060a107c11 */ /* 0x000fe2000f8410ff */
[----:B------:R-:W-:-:S02]  /*07c0*/  IMAD.U32 R28, R37, 0x10000, RZ ;  /* 0x00010000251c7824 */ /* 0x000fc400078e00ff */
[----:B------:R-:W-:Y:S01]  /*07d0*/  IMAD.MOV.U32 R6, RZ, RZ, RZ ;  /* 0x000000ffff067224 */ /* 0x000fe200078e00ff */
[----:B------:R-:W-:Y:S01]  /*07e0*/  LEA.HI.X R10, R10, UR7, R11, 0x2, P2 ;  /* 0x000000070a0a7c11 */ /* 0x000fe200090f140b */
[----:B------:R-:W-:Y:S01]  /*07f0*/  IMAD.WIDE R8, R28, 0x4, R8 ;  /* 0x000000041c087825 */ /* 0x000fe200078e0208 */
[----:B------:R-:W-:-:S04]  /*0800*/  SHF.R.U32.HI R11, RZ, 0x18, R11 ;  /* 0x00000018ff0b7819 */ /* 0x000fc8000001160b */
[----:B------:R-:W-:Y:S01]  /*0810*/  LOP3.LUT R11, R11, 0x80, RZ, 0xc0, !PT ;  /* 0x000000800b0b7812 */ /* 0x000fe200078ec0ff */
[----:B------:R1:W5:Y:S03]  /*0820*/  @P1 LDG.E.EL R6, desc[UR4][R8.64] ;  /* 0x0000000408061981 */ /* 0x000366000c2e1900 */
[----:B-1----:R-:W-:-:S04]  /*0830*/  IADD3 R8, P2, P3, R20, R16, R11 ;  /* 0x0000001014087210 */ /* 0x002fc80007b5e00b */
[----:B------:R-:W-:-:S03]  /*0840*/  IADD3.X R9, R21, R10, RZ, P2, P3 ;  /* 0x0000000a15097210 */ /* 0x000fc600017e64ff */
[----:B------:R-:W-:-:S04]  /*0850*/  IMAD.WIDE R8, R23, 0x4, R8 ;  /* 0x0000000417087825 */ /* 0x000fc800078e0208 */
[----:B------:R-:W-:Y:S02]  /*0860*/  IMAD.MOV.U32 R16, RZ, RZ, RZ ;  /* 0x000000ffff107224 */ /* 0x000fe400078e00ff */
[----:B------:R-:W-:-:S05]  /*0870*/  IMAD.WIDE R8, R28, 0x4, R8 ;  /* 0x000000041c087825 */ /* 0x000fca00078e0208 */
[----:B------:R1:W2:Y:S01]  /*0880*/  @P1 LDG.E.EL R16, desc[UR4][R8.64] ;  /* 0x0000000408101981 */ /* 0x0002a2000c2e1900 */
[----:B----4-:R-:W-:Y:S02]  /*0890*/  SEL R10, R12, RZ, P0 ;  /* 0x000000ff0c0a7207 */ /* 0x010fe40000000000 */
[----:B------:R-:W-:Y:S02]  /*08a0*/  SEL R11, R13, RZ, P0 ;  /* 0x000000ff0d0b7207 */ /* 0x000fe40000000000 */
[C---:B------:R-:W-:Y:S02]  /*08b0*/  LEA R13, P2, R10.reuse, UR6, 0x2 ;  /* 0x000000060a0d7c11 */ /* 0x040fe4000f8410ff */
[--C-:B------:R-:W-:Y:S02]  /*08c0*/  SHF.R.U32.HI R12, RZ, 0x18, R11.reuse ;  /* 0x00000018ff0c7819 */ /* 0x100fe4000001160b */
[----:B------:R-:W-:Y:S02]  /*08d0*/  LEA.HI.X R10, R10, UR7, R11, 0x2, P2 ;  /* 0x000000070a0a7c11 */ /* 0x000fe400090f140b */
[----:B------:R-:W-:-:S02]  /*08e0*/  SEL R11, R15, RZ, P0 ;  /* 0x000000ff0f0b7207 */ /* 0x000fc40000000000 */
[----:B------:R-:W-:Y:S02]  /*08f0*/  SEL R14, R14, RZ, P0 ;  /* 0x000000ff0e0e7207 */ /* 0x000fe40000000000 */
[----:B------:R-:W-:Y:S02]  /*0900*/  LOP3.LUT R12, R12, 0x80, RZ, 0xc0, !PT ;  /* 0x000000800c0c7812 */ /* 0x000fe400078ec0ff */
[----:B------:R-:W-:Y:S02]  /*0910*/  SHF.R.U32.HI R15, RZ, 0x18, R11 ;  /* 0x00000018ff0f7819 */ /* 0x000fe4000001160b */
[----:B-1----:R-:W-:Y:S02]  /*0920*/  LEA R8, P4, R14, UR6, 0x2 ;  /* 0x000000060e087c11 */ /* 0x002fe4000f8810ff */
[----:B------:R-:W-:Y:S02]  /*0930*/  IADD3 R12, P2, P3, R30, R13, R12 ;  /* 0x0000000d1e0c7210 */ /* 0x000fe40007b5e00c */
[----:B------:R-:W-:-:S02]  /*0940*/  LOP3.LUT R15, R15, 0x80, RZ, 0xc0, !PT ;  /* 0x000000800f0f7812 */ /* 0x000fc400078ec0ff */
[----:B------:R-:W-:Y:S02]  /*0950*/  LEA.HI.X R22, R14, UR7, R11, 0x2, P4 ;  /* 0x000000070e167c11 */ /* 0x000fe4000a0f140b */
[----:B------:R-:W-:Y:S02]  /*0960*/  IADD3 R14, P4, P5, R30, R8, R15 ;  /* 0x000000081e0e7210 */ /* 0x000fe40007d9e00f */
[----:B------:R-:W-:Y:S02]  /*0970*/  CS2R R8, SRZ ;  /* 0x0000000000087805 */ /* 0x000fe4000001ff00 */
[----:B------:R-:W-:Y:S02]  /*0980*/  IADD3.X R13, R31, R10, RZ, P2, P3 ;  /* 0x0000000a1f0d7210 */ /* 0x000fe400017e64ff */
[----:B------:R-:W-:-:S06]  /*0990*/  CS2R R10, SRZ ;  /* 0x00000000000a7805 */ /* 0x000fcc000001ff00 */
[----:B------:R-:W4:Y:S01]  /*09a0*/  @P1 LDG.E.EL.128 R8, desc[UR4][R38.64] ;  /* 0x0000000426081981 */ /* 0x000f22000c2e1d00 */
[----:B------:R-:W-:Y:S01]  /*09b0*/  IADD3.X R15, R31, R22, RZ, P4, P5 ;  /* 0x000000161f0f7210 */ /* 0x000fe200027ea4ff */
[----:B------:R-:W-:-:S04]  /*09c0*/  IMAD.WIDE R12, R25, 0x4, R12 ;  /* 0x00000004190c7825 */ /* 0x000fc800078e020c */
[----:B------:R-:W-:-:S04]  /*09d0*/  IMAD.WIDE R14, R25, 0x4, R14 ;  /* 0x00000004190e7825 */ /* 0x000fc800078e020e */
[----:B------:R-:W-:-:S04]  /*09e0*/  IMAD.WIDE R12, R18, 0x4, R12 ;  /* 0x00000004120c7825 */ /* 0x000fc800078e020c */
[----:B------:R-:W-:Y:S01]  /*09f0*/  IMAD.WIDE R14, R18, 0x4, R14 ;  /* 0x00000004120e7825 */ /* 0x000fe200078e020e */
[----:B------:R-:W-:-:S06]  /*0a00*/  CS2R R18, SRZ ;  /* 0x0000000000127805 */ /* 0x000fcc000001ff00 */
[----:B------:R-:W2:Y:S04]  /*0a10*/  @P0 LDG.E.EL R19, desc[UR4][R12.64] ;  /* 0x000000040c130981 */ /* 0x000ea8000c2e1900 */
[----:B------:R1:W2:Y:S02]  /*0a20*/  @P0 LDG.E.EL R18, desc[UR4][R14.64] ;  /* 0x000000040e120981 */ /* 0x0002a4000c2e1900 */
[----:B01----:R-:W0:Y:S01]  /*0a30*/  LDC.64 R14, c[0x0][0x238] ;  /* 0x00008e00ff0e7b82 */ /* 0x003e220000000a00 */
[----:B----4-:R-:W-:Y:S02]  /*0a40*/  SEL R41, R9, RZ, P1 ;  /* 0x000000ff09297207 */ /* 0x010fe40000800000 */
[----:B------:R-:W-:Y:S02]  /*0a50*/  SEL R22, R8, RZ, P1 ;  /* 0x000000ff08167207 */ /* 0x000fe40000800000 */
[----:B------:R-:W-:-:S02]  /*0a60*/  SHF.R.U32.HI R9, RZ, 0x18, R41 ;  /* 0x00000018ff097819 */ /* 0x000fc40000011629 */
[C---:B------:R-:W-:Y:S02]  /*0a70*/  LEA R8, P2, R22.reuse, UR6, 0x2 ;  /* 0x0000000616087c11 */ /* 0x040fe4000f8410ff */
[----:B------:R-:W-:Y:S02]  /*0a80*/  LOP3.LUT R9, R9, 0x80, RZ, 0xc0, !PT ;  /* 0x0000008009097812 */ /* 0x000fe400078ec0ff */
[----:B------:R-:W-:Y:S02]  /*0a90*/  LEA.HI.X R22, R22, UR7, R41, 0x2, P2 ;  /* 0x0000000716167c11 */ /* 0x000fe400090f1429 */
[----:B------:R-:W-:Y:S02]  /*0aa0*/  SEL R13, R11, RZ, P1 ;  /* 0x000000ff0b0d7207 */ /* 0x000fe40000800000 */
[----:B------:R-:W-:Y:S02]  /*0ab0*/  IADD3 R8, P2, P3, R20, R8, R9 ;  /* 0x0000000814087210 */ /* 0x000fe40007b5e009 */
[----:B------:R-:W-:-:S02]  /*0ac0*/  SEL R12, R10, RZ, P1 ;  /* 0x000000ff0a0c7207 */ /* 0x000fc40000800000 */
[----:B------:R-:W-:Y:S02]  /*0ad0*/  SHF.R.U32.HI R11, RZ, 0x18, R13 ;  /* 0x00000018ff0b7819 */ /* 0x000fe4000001160d */
[----:B------:R-:W-:Y:S02]  /*0ae0*/  IADD3.X R9, R21, R22, RZ, P2, P3 ;  /* 0x0000001615097210 */ /* 0x000fe400017e64ff */
[C---:B------:R-:W-:Y:S02]  /*0af0*/  LEA R10, P2, R12.reuse, UR6, 0x2 ;  /* 0x000000060c0a7c11 */ /* 0x040fe4000f8410ff */
[----:B------:R-:W-:Y:S01]  /*0b00*/  LOP3.LUT R11, R11, 0x80, RZ, 0xc0, !PT ;  /* 0x000000800b0b7812 */ /* 0x000fe200078ec0ff */
[----:B------:R-:W-:Y:S01]  /*0b10*/  IMAD.WIDE R8, R23, 0x4, R8 ;  /* 0x0000000417087825 */ /* 0x000fe200078e0208 */
[----:B------:R-:W-:Y:S02]  /*0b20*/  LEA.HI.X R12, R12, UR7, R13, 0x2, P2 ;  /* 0x000000070c0c7c11 */ /* 0x000fe400090f140d */
[----:B------:R-:W-:Y:S01]  /*0b30*/  IADD3 R10, P2, P3, R20, R10, R11 ;  /* 0x0000000a140a7210 */ /* 0x000fe20007b5e00b */
[----:B------:R-:W-:-:S02]  /*0b40*/  IMAD.MOV.U32 R22, RZ, RZ, RZ ;  /* 0x000000ffff167224 */ /* 0x000fc400078e00ff */
[----:B------:R-:W-:Y:S01]  /*0b50*/  IMAD.WIDE R8, R28, 0x4, R8 ;  /* 0x000000041c087825 */ /* 0x000fe200078e0208 */
[----:B------:R-:W-:-:S04]  /*0b60*/  IADD3.X R11, R21, R12, RZ, P2, P3 ;  /* 0x0000000c150b7210 */ /* 0x000fc800017e64ff */
[----:B------:R1:W4:Y:S01]  /*0b70*/  @P1 LDG.E.EL R22, desc[UR4][R8.64] ;  /* 0x0000000408161981 */ /* 0x000322000c2e1900 */
[----:B------:R-:W-:Y:S01]  /*0b80*/  IMAD.WIDE R10, R23, 0x4, R10 ;  /* 0x00000004170a7825 */ /* 0x000fe200078e020a */
[----:B-1----:R-:W-:-:S03]  /*0b90*/  LOP3.LUT R9, R24, 0xfffff000, RZ, 0xc0, !PT ;  /* 0xfffff00018097812 */ /* 0x002fc600078ec0ff */
[----:B------:R-:W-:-:S04]  /*0ba0*/  IMAD.WIDE R12, R28, 0x4, R10 ;  /* 0x000000041c0c7825 */ /* 0x000fc800078e020a */
[----:B------:R-:W-:Y:S02]  /*0bb0*/  IMAD.IADD R8, R26, 0x1, -R9 ;  /* 0x000000011a087824 */ /* 0x000fe400078e0a09 */
[C---:B------:R-:W-:Y:S01]  /*0bc0*/  IMAD R28, R37.reuse, -0x60000, R26 ;  /* 0xfffa0000251c7824 */ /* 0x040fe200078e021a */
[----:B------:R-:W-:Y:S01]  /*0bd0*/  CS2R R10, SRZ ;  /* 0x00000000000a7805 */ /* 0x000fe2000001ff00 */
[C---:B------:R-:W-:Y:S01]  /*0be0*/  IMAD R26, R37.reuse, 0x40000, R8 ;  /* 0x00040000251a7824 */ /* 0x040fe200078e0208 */
[----:B------:R-:W-:Y:S01]  /*0bf0*/  CS2R R8, SRZ ;  /* 0x0000000000087805 */ /* 0x000fe2000001ff00 */
[----:B------:R-:W-:Y:S02]  /*0c00*/  IMAD R28, R37, 0x20000, R28 ;  /* 0x00020000251c7824 */ /* 0x000fe400078e021c */
[----:B0-----:R-:W-:-:S05]  /*0c10*/  IMAD.WIDE R36, R34, 0x8, R14 ;  /* 0x0000000822247825 */ /* 0x001fca00078e020e */
[----:B------:R-:W2:Y:S01]  /*0c20*/  @P0 LDG.E.EL.128 R8, desc[UR4][R36.64] ;  /* 0x0000000424080981 */ /* 0x000ea2000c2e1d00 */
[----:B------:R-:W-:-:S05]  /*0c30*/  LOP3.LUT R39, R32, 0xfffff000, RZ, 0xc0, !PT ;  /* 0xfffff00020277812 */ /* 0x000fca00078ec0ff */
[----:B------:R-:W-:Y:S02]  /*0c40*/  IMAD.IADD R32, R0, 0x1, -R39 ;  /* 0x0000000100207824 */ /* 0x000fe400078e0a27 */
[----:B------:R-:W-:Y:S02]  /*0c50*/  IMAD.MOV.U32 R24, RZ, RZ, RZ ;  /* 0x000000ffff187224 */ /* 0x000fe400078e00ff */
[----:B------:R-:W-:Y:S01]  /*0c60*/  IMAD R32, R3, 0x40000, R32 ;  /* 0x0004000003207824 */ /* 0x000fe200078e0220 */
[----:B------:R-:W-:-:S03]  /*0c70*/  ISETP.GE.AND P2, PT, R27, 0x20, PT ;  /* 0x000000201b00780c */ /* 0x000fc60003f46270 */
[----:B------:R-:W-:Y:S01]  /*0c80*/  IMAD R27, R33, 0x1000, R32 ;  /* 0x00001000211b7824 */ /* 0x000fe200078e0220 */
[----:B------:R0:W3:Y:S02]  /*0c90*/  @P1 LDG.E.EL R24, desc[UR4][R12.64] ;  /* 0x000000040c181981 */ /* 0x0000e4000c2e1900 */
[----:B0-----:R-:W-:Y:S01]  /*0ca0*/  IMAD.HI R13, R0, 0x2aaaaaab, RZ ;  /* 0x2aaaaaab000d7827 */ /* 0x001fe200078e02ff */
[----:B--2---:R-:W-:Y:S02]  /*0cb0*/  SEL R33, R9, RZ, P0 ;  /* 0x000000ff09217207 */ /* 0x004fe40000000000 */
[----:B------:R-:W-:Y:S02]  /*0cc0*/  SEL R12, R8, RZ, P0 ;  /* 0x000000ff080c7207 */ /* 0x000fe40000000000 */
[----:B------:R-:W-:Y:S02]  /*0cd0*/  SHF.R.U32.HI R9, RZ, 0x18, R33 ;  /* 0x00000018ff097819 */ /* 0x000fe40000011621 */
[----:B------:R-:W-:-:S02]  /*0ce0*/  LEA R8, P3, R12, UR6, 0x2 ;  /* 0x000000060c087c11 */ /* 0x000fc4000f8610ff */
[----:B------:R-:W-:Y:S02]  /*0cf0*/  LOP3.LUT R9, R9, 0x80, RZ, 0xc0, !PT ;  /* 0x0000008009097812 */ /* 0x000fe400078ec0ff */
[----:B------:R-:W-:Y:S02]  /*0d00*/  LEA.HI.X R12, R12, UR7, R33, 0x2, P3 ;  /* 0x000000070c0c7c11 */ /* 0x000fe400098f1421 */
[----:B------:R-:W-:-:S04]  /*0d10*/  IADD3 R8, P3, P4, R30, R8, R9 ;  /* 0x000000081e087210 */ /* 0x000fc80007c7e009 */
[----:B------:R-:W-:Y:S02]  /*0d20*/  IADD3.X R9, R31, R12, RZ, P3, P4 ;  /* 0x0000000c1f097210 */ /* 0x000fe40001fe84ff */
[----:B------:R-:W-:-:S04]  /*0d30*/  SHF.R.U32.HI R12, RZ, 0x1f, R13 ;  /* 0x0000001fff0c7819 */ /* 0x000fc8000001160d */
[----:B------:R-:W-:Y:S02]  /*0d40*/  LEA.HI.SX32 R12, R13, R12, 0x10 ;  /* 0x0000000c0d0c7211 */ /* 0x000fe400078f82ff */
[----:B------:R-:W-:Y:S02]  /*0d50*/  SEL R13, R11, RZ, P0 ;  /* 0x000000ff0b0d7207 */ /* 0x000fe40000000000 */
[----:B------:R-:W-:Y:S02]  /*0d60*/  SEL R34, R10, RZ, P0 ;  /* 0x000000ff0a227207 */ /* 0x000fe40000000000 */
[----:B------:R-:W-:Y:S02]  /*0d70*/  SHF.R.U32.HI R11, RZ, 0x18, R13 ;  /* 0x00000018ff0b7819 */ /* 0x000fe4000001160d */
[----:B------:R-:W-:Y:S02]  /*0d80*/  LEA R10, P3, R34, UR6, 0x2 ;  /* 0x00000006220a7c11 */ /* 0x000fe4000f8610ff */
[----:B------:R-:W-:-:S02]  /*0d90*/  LOP3.LUT R11, R11, 0x80, RZ, 0xc0, !PT ;  /* 0x000000800b0b7812 */ /* 0x000fc400078ec0ff */
[----:B------:R-:W-:Y:S02]  /*0da0*/  LEA.HI.X R34, R34, UR7, R13, 0x2, P3 ;  /* 0x0000000722227c11 */ /* 0x000fe400098f140d */
[----:B------:R-:W-:Y:S01]  /*0db0*/  IADD3 R10, P3, P4, R30, R10, R11 ;  /* 0x0000000a1e0a7210 */ /* 0x000fe20007c7e00b */
[----:B------:R-:W-:-:S03]  /*0dc0*/  IMAD.WIDE R8, R25, 0x4, R8 ;  /* 0x0000000419087825 */ /* 0x000fc600078e0208 */
[----:B------:R-:W-:Y:S01]  /*0dd0*/  IADD3.X R11, R31, R34, RZ, P3, P4 ;  /* 0x000000221f0b7210 */ /* 0x000fe20001fe84ff */
[----:B------:R-:W-:Y:S01]  /*0de0*/  IMAD.U32 R12, R12, 0x10000, RZ ;  /* 0x000100000c0c7824 */ /* 0x000fe200078e00ff */
[----:B------:R-:W-:Y:S01]  /*0df0*/  CS2R R32, SRZ ;  /* 0x0000000000207805 */ /* 0x000fe2000001ff00 */
[----:B------:R-:W-:-:S04]  /*0e00*/  IMAD.WIDE R10, R25, 0x4, R10 ;  /* 0x00000004190a7825 */ /* 0x000fc800078e020a */
[----:B------:R-:W-:-:S04]  /*0e10*/  IMAD.WIDE R8, R12, 0x4, R8 ;  /* 0x000000040c087825 */ /* 0x000fc800078e0208 */
[----:B------:R-:W-:Y:S01]  /*0e20*/  IMAD.WIDE R38, R12, 0x4, R10 ;  /* 0x000000040c267825 */ /* 0x000fe200078e020a */
[----:B------:R0:W2:Y:S01]  /*0e30*/  @P0 LDG.E.EL R32, desc[UR4][R8.64] ;  /* 0x0000000408200981 */ /* 0x0000a2000c2e1900 */
[----:B------:R-:W-:Y:S02]  /*0e40*/  CS2R R10, SRZ ;  /* 0x00000000000a7805 */ /* 0x000fe4000001ff00 */
[----:B------:R-:W-:Y:S01]  /*0e50*/  IMAD.WIDE R34, R35, 0x8, R14 ;  /* 0x0000000823227825 */ /* 0x000fe200078e020e */
[----:B------:R-:W2:Y:S01]  /*0e60*/  @P0 LDG.E.EL R33, desc[UR4][R38.64] ;  /* 0x0000000426210981 */ /* 0x000ea2000c2e1900 */
[----:B0-----:R-:W-:-:S06]  /*0e70*/  CS2R R8, SRZ ;  /* 0x0000000000087805 */ /* 0x001fcc000001ff00 */
[----:B------:R-:W2:Y:S02]  /*0e80*/  @P0 LDG.E.EL.128 R8, desc[UR4][R34.64] ;  /* 0x0000000422080981 */ /* 0x000ea4000c2e1d00 */
[----:B--2---:R-:W-:Y:S02]  /*0e90*/  SEL R14, R8, RZ, P0 ;  /* 0x000000ff080e7207 */ /* 0x004fe40000000000 */
[----:B------:R-:W-:Y:S02]  /*0ea0*/  SEL R9, R9, RZ, P0 ;  /* 0x000000ff09097207 */ /* 0x000fe40000000000 */
[----:B------:R-:W-:-:S04]  /*0eb0*/  LEA R8, P4, R14, UR6, 0x2 ;  /* 0x000000060e087c11 */ /* 0x000fc8000f8810ff */
[--C-:B------:R-:W-:Y:S02]  /*0ec0*/  LEA.HI.X R14, R14, UR7, R9.reuse, 0x2, P4 ;  /* 0x000000070e0e7c11 */ /* 0x100fe4000a0f1409 */
[----:B------:R-:W-:Y:S02]  /*0ed0*/  SHF.R.U32.HI R9, RZ, 0x18, R9 ;  /* 0x00000018ff097819 */ /* 0x000fe40000011609 */
[----:B------:R-:W-:Y:S02]  /*0ee0*/  SEL R10, R10, RZ, P0 ;  /* 0x000000ff0a0a7207 */ /* 0x000fe40000000000 */
[----:B------:R-:W-:Y:S02]  /*0ef0*/  LOP3.LUT R9, R9, 0x80, RZ, 0xc0, !PT ;  /* 0x0000008009097812 */ /* 0x000fe400078ec0ff */
[----:B------:R-:W-:Y:S02]  /*0f00*/  SEL R13, R11, RZ, P0 ;  /* 0x000000ff0b0d7207 */ /* 0x000fe40000000000 */
[----:B------:R-:W-:-:S02]  /*0f10*/  LEA R11, P6, R10, UR6, 0x2 ;  /* 0x000000060a0b7c11 */ /* 0x000fc4000f8c10ff */
[----:B------:R-:W-:Y:S02]  /*0f20*/  IADD3 R8, P4, P5, R30, R8, R9 ;  /* 0x000000081e087210 */ /* 0x000fe40007d9e009 */
[--C-:B------:R-:W-:Y:S02]  /*0f30*/  LEA.HI.X R10, R10, UR7, R13.reuse, 0x2, P6 ;  /* 0x000000070a0a7c11 */ /* 0x100fe4000b0f140d */
[----:B------:R-:W-:Y:S02]  /*0f40*/  SHF.R.U32.HI R13, RZ, 0x18, R13 ;  /* 0x00000018ff0d7819 */ /* 0x000fe4000001160d */
[----:B------:R-:W-:Y:S02]  /*0f50*/  IADD3.X R9, R31, R14, RZ, P4, P5 ;  /* 0x0000000e1f097210 */ /* 0x000fe400027ea4ff */
[----:B------:R-:W-:Y:S01]  /*0f60*/  LOP3.LUT R13, R13, 0x80, RZ, 0xc0, !PT ;  /* 0x000000800d0d7812 */ /* 0x000fe200078ec0ff */
[----:B------:R-:W-:-:S03]  /*0f70*/  IMAD.WIDE R8, R25, 0x4, R8 ;  /* 0x0000000419087825 */ /* 0x000fc600078e0208 */
[----:B------:R-:W-:-:S04]  /*0f80*/  IADD3 R30, P4, P5, R30, R11, R13 ;  /* 0x0000000b1e1e7210 */ /* 0x000fc80007d9e00d */
[----:B------:R-:W-:Y:S01]  /*0f90*/  IADD3.X R31, R31, R10, RZ, P4, P5 ;  /* 0x0000000a1f1f7210 */ /* 0x000fe200027ea4ff */
[----:B------:R-:W-:Y:S01]  /*0fa0*/  IMAD.WIDE R14, R12, 0x4, R8 ;  /* 0x000000040c0e7825 */ /* 0x000fe200078e0208 */
[----:B------:R-:W-:Y:S02]  /*0fb0*/  CS2R R8, SRZ ;  /* 0x0000000000087805 */ /* 0x000fe4000001ff00 */
[----:B------:R-:W-:-:S06]  /*0fc0*/  CS2R R10, SRZ ;  /* 0x00000000000a7805 */ /* 0x000fcc000001ff00 */
[----:B------:R0:W2:Y:S01]  /*0fd0*/  @P1 LDG.E.EL.128 R8, desc[UR4][R36.64] ;  /* 0x0000000424081981 */ /* 0x0000a2000c2e1d00 */
[----:B------:R-:W-:Y:S01]  /*0fe0*/  ISETP.GE.AND P3, PT, R29, 0x20, PT ;  /* 0x000000201d00780c */ /* 0x000fe20003f66270 */
[----:B------:R-:W-:-:S06]  /*0ff0*/  IMAD.MOV.U32 R29, RZ, RZ, RZ ;  /* 0x000000ffff1d7224 */ /* 0x000fcc00078e00ff */
[----:B------:R1:W3:Y:S01]  /*1000*/  @P0 LDG.E.EL R29, desc[UR4][R14.64] ;  /* 0x000000040e1d0981 */ /* 0x0002e2000c2e1900 */
[----:B0-----:R-:W-:-:S04]  /*1010*/  IMAD.WIDE R36, R25, 0x4, R30 ;  /* 0x0000000419247825 */ /* 0x001fc800078e021e */
[----:B------:R-:W-:Y:S01]  /*1020*/  IMAD.WIDE R36, R12, 0x4, R36 ;  /* 0x000000040c247825 */ /* 0x000fe200078e0224 */
[----:B--2---:R-:W-:Y:S02]  /*1030*/  SEL R38, R8, RZ, P1 ;  /* 0x000000ff08267207 */ /* 0x004fe40000800000 */
[----:B------:R-:W-:Y:S02]  /*1040*/  SEL R13, R9, RZ, P1 ;  /* 0x000000ff090d7207 */ /* 0x000fe40000800000 */
[C---:B------:R-:W-:Y:S02]  /*1050*/  LEA R9, P4, R38.reuse, UR6, 0x2 ;  /* 0x0000000626097c11 */ /* 0x040fe4000f8810ff */
[--C-:B------:R-:W-:Y:S02]  /*1060*/  SHF.R.U32.HI R8, RZ, 0x18, R13.reuse ;  /* 0x00000018ff087819 */ /* 0x100fe4000001160d */
[----:B------:R-:W-:Y:S01]  /*1070*/  LEA.HI.X R38, R38, UR7, R13, 0x2, P4 ;  /* 0x0000000726267c11 */ /* 0x000fe2000a0f140d */
[----:B------:R-:W-:-:S04]  /*1080*/  VIADD R13, R0, 0x200 ;  /* 0x00000200000d7836 */ /* 0x000fc80000000000 */
[----:B------:R-:W-:-:S05]  /*1090*/  IMAD.HI R13, R13, 0x2aaaaaab, RZ ;  /* 0x2aaaaaab0d0d7827 */ /* 0x000fca00078e02ff */
[----:B-1----:R-:W-:-:S04]  /*10a0*/  SHF.R.U32.HI R14, RZ, 0x1f, R13 ;  /* 0x0000001fff0e7819 */ /* 0x002fc8000001160d */
[----:B------:R-:W-:Y:S02]  /*10b0*/  LEA.HI.SX32 R14, R13, R14, 0x10 ;  /* 0x0000000e0d0e7211 */ /* 0x000fe400078f82ff */
[----:B------:R-:W-:-:S03]  /*10c0*/  CS2R R12, SRZ ;  /* 0x00000000000c7805 */ /* 0x000fc6000001ff00 */
[----:B------:R-:W-:Y:S01]  /*10d0*/  IMAD.U32 R31, R14, 0x10000, RZ ;  /* 0x000100000e1f7824 */ /* 0x000fe200078e00ff */
[----:B------:R-:W-:-:S06]  /*10e0*/  CS2R R14, SRZ ;  /* 0x00000000000e7805 */ /* 0x000fcc000001ff00 */
[----:B------:R-:W2:Y:S01]  /*10f0*/  @P1 LDG.E.EL.128 R12, desc[UR4][R34.64] ;  /* 0x00000004220c1981 */ /* 0x000ea2000c2e1d00 */
[----:B------:R-:W-:-:S04]  /*1100*/  LOP3.LUT R8, R8, 0x80, RZ, 0xc0, !PT ;  /* 0x0000008008087812 */ /* 0x000fc800078ec0ff */
[----:B------:R-:W-:-:S04]  /*1110*/  IADD3 R8, P4, P5, R20, R9, R8 ;  /* 0x0000000914087210 */ /* 0x000fc80007d9e008 */
[----:B------:R-:W-:Y:S02]  /*1120*/  IADD3.X R9, R21, R38, RZ, P4, P5 ;  /* 0x0000002615097210 */ /* 0x000fe400027ea4ff */
[----:B------:R-:W-:Y:S02]  /*1130*/  SEL R38, R10, RZ, P1 ;  /* 0x000000ff0a267207 */ /* 0x000fe40000800000 */
[----:B------:R-:W-:Y:S01]  /*1140*/  SEL R11, R11, RZ, P1 ;  /* 0x000000ff0b0b7207 */ /* 0x000fe20000800000 */
[----:B------:R-:W-:Y:S01]  /*1150*/  IMAD.WIDE R8, R23, 0x4, R8 ;  /* 0x0000000417087825 */ /* 0x000fe200078e0208 */
[----:B------:R-:W-:-:S03]  /*1160*/  LEA R10, P4, R38, UR6, 0x2 ;  /* 0x00000006260a7c11 */ /* 0x000fc6000f8810ff */
[----:B------:R-:W-:Y:S01]  /*1170*/  IMAD.MOV.U32 R25, RZ, RZ, RZ ;  /* 0x000000ffff197224 */ /* 0x000fe200078e00ff */
[----:B------:R-:W-:Y:S01]  /*1180*/  LEA.HI.X R38, R38, UR7, R11, 0x2, P4 ;  /* 0x0000000726267c11 */ /* 0x000fe2000a0f140b */
[----:B------:R-:W-:Y:S01]  /*1190*/  IMAD.WIDE R8, R31, 0x4, R8 ;  /* 0x000000041f087825 */ /* 0x000fe200078e0208 */
[----:B------:R-:W-:-:S04]  /*11a0*/  SHF.R.U32.HI R11, RZ, 0x18, R11 ;  /* 0x00000018ff0b7819 */ /* 0x000fc8000001160b */
[----:B------:R-:W-:Y:S01]  /*11b0*/  LOP3.LUT R11, R11, 0x80, RZ, 0xc0, !PT ;  /* 0x000000800b0b7812 */ /* 0x000fe200078ec0ff */
[----:B------:R-:W3:Y:S03]  /*11c0*/  @P1 LDG.E.EL R25, desc[UR4][R8.64] ;  /* 0x0000000408191981 */ /* 0x000ee6000c2e1900 */
[----:B------:R-:W-:Y:S01]  /*11d0*/  IADD3 R10, P4, P5, R20, R10, R11 ;  /* 0x0000000a140a7210 */ /* 0x000fe20007d9e00b */
[----:B------:R-:W-:-:S06]  /*11e0*/  IMAD.MOV.U32 R30, RZ, RZ, RZ ;  /* 0x000000ffff1e7224 */ /* 0x000fcc00078e00ff */
[----:B------:R0:W3:Y:S02]  /*11f0*/  @P0 LDG.E.EL R30, desc[UR4][R36.64] ;  /* 0x00000004241e0981 */ /* 0x0000e4000c2e1900 */
[----:B0-----:R-:W0:Y:S01]  /*1200*/  LDC.64 R36, c[0x0][0x240] ;  /* 0x00009000ff247b82 */ /* 0x001e220000000a00 */
[----:B------:R-:W-:Y:S02]  /*1210*/  LEA.HI R17, R17, R17, RZ, 0x6 ;  /* 0x0000001111117211 */ /* 0x000fe400078f30ff */
[----:B--2---:R-:W-:Y:S02]  /*1220*/  SEL R8, R13, RZ, P1 ;  /* 0x000000ff0d087207 */ /* 0x004fe40000800000 */
[----:B------:R-:W-:Y:S02]  /*1230*/  SEL R11, R12, RZ, P1 ;  /* 0x000000ff0c0b7207 */ /* 0x000fe40000800000 */
[----:B------:R-:W-:Y:S02]  /*1240*/  SHF.R.U32.HI R9, RZ, 0x18, R8 ;  /* 0x00000018ff097819 */ /* 0x000fe40000011608 */
[----:B------:R-:W-:-:S02]  /*1250*/  LEA R13, P6, R11, UR6, 0x2 ;  /* 0x000000060b0d7c11 */ /* 0x000fc4000f8c10ff */
[----:B------:R-:W-:Y:S02]  /*1260*/  LOP3.LUT R9, R9, 0x80, RZ, 0xc0, !PT ;  /* 0x0000008009097812 */ /* 0x000fe400078ec0ff */
[----:B------:R-:W-:Y:S02]  /*1270*/  SEL R12, R14, RZ, P1 ;  /* 0x000000ff0e0c7207 */ /* 0x000fe40000800000 */
[----:B------:R-:W-:Y:S02]  /*1280*/  SEL R15, R15, RZ, P1 ;  /* 0x000000ff0f0f7207 */ /* 0x000fe40000800000 */
[----:B------:R-:W-:Y:S02]  /*1290*/  LEA.HI.X R14, R11, UR7, R8, 0x2, P6 ;  /* 0x000000070b0e7c11 */ /* 0x000fe4000b0f1408 */
[----:B------:R-:W-:Y:S02]  /*12a0*/  IADD3.X R11, R21, R38, RZ, P4, P5 ;  /* 0x00000026150b7210 */ /* 0x000fe400027ea4ff */
[----:B------:R-:W-:-:S02]  /*12b0*/  IADD3 R8, P5, P6, R20, R13, R9 ;  /* 0x0000000d14087210 */ /* 0x000fc40007ebe009 */
[----:B------:R-:W-:Y:S02]  /*12c0*/  SHF.R.U32.HI R13, RZ, 0x18, R15 ;  /* 0x00000018ff0d7819 */ /* 0x000fe4000001160f */
[----:B------:R-:W-:Y:S02]  /*12d0*/  LEA R34, P4, R12, UR6, 0x2 ;  /* 0x000000060c227c11 */ /* 0x000fe4000f8810ff */
[----:B------:R-:W-:Y:S02]  /*12e0*/  LOP3.LUT R13, R13, 0x80, RZ, 0xc0, !PT ;  /* 0x000000800d0d7812 */ /* 0x000fe400078ec0ff */
[----:B------:R-:W-:Y:S02]  /*12f0*/  IADD3.X R9, R21, R14, RZ, P5, P6 ;  /* 0x0000000e15097210 */ /* 0x000fe40002fec4ff */
[----:B------:R-:W-:Y:S02]  /*1300*/  IADD3 R20, P5, P6, R20, R34, R13 ;  /* 0x0000002214147210 */ /* 0x000fe40007ebe00d */
[----:B------:R-:W-:Y:S01]  /*1310*/  SHF.R.S32.HI R13, RZ, 0x1f, R0 ;  /* 0x0000001fff0d7819 */ /* 0x000fe20000011400 */
[----:B------:R-:W-:-:S03]  /*1320*/  IMAD.WIDE R10, R23, 0x4, R10 ;  /* 0x00000004170a7825 */ /* 0x000fc600078e020a */
[----:B------:R-:W-:Y:S02]  /*1330*/  LEA.HI R14, R13, R0, RZ, 0x6 ;  /* 0x000000000d0e7211 */ /* 0x000fe400078f30ff */
[----:B------:R-:W-:Y:S01]  /*1340*/  LEA.HI.X R12, R12, UR7, R15, 0x2, P4 ;  /* 0x000000070c0c7c11 */ /* 0x000fe2000a0f140f */
[----:B------:R-:W-:Y:S01]  /*1350*/  IMAD.WIDE R8, R23, 0x4, R8 ;  /* 0x0000000417087825 */ /* 0x000fe200078e0208 */
[----:B------:R-:W-:Y:S02]  /*1360*/  LOP3.LUT R15, R14, 0xffffffc0, RZ, 0xc0, !PT ;  /* 0xffffffc00e0f7812 */ /* 0x000fe400078ec0ff */
[----:B------:R-:W-:Y:S01]  /*1370*/  CS2R R34, SRZ ;  /* 0x0000000000227805 */ /* 0x000fe2000001ff00 */
[----:B------:R-:W-:Y:S01]  /*1380*/  IMAD.WIDE R10, R31, 0x4, R10 ;  /* 0x000000041f0a7825 */ /* 0x000fe200078e020a */
[----:B------:R-:W-:-:S03]  /*1390*/  IADD3.X R21, R21, R12, RZ, P5, P6 ;  /* 0x0000000c15157210 */ /* 0x000fc60002fec4ff */
[----:B------:R-:W-:Y:S01]  /*13a0*/  IMAD.IADD R15, R0, 0x1, -R15 ;  /* 0x00000001000f7824 */ /* 0x000fe200078e0a0f */
[----:B------:R1:W2:Y:S01]  /*13b0*/  @P1 LDG.E.EL R35, desc[UR4][R10.64] ;  /* 0x000000040a231981 */ /* 0x0002a2000c2e1900 */
[----:B------:R-:W-:Y:S01]  /*13c0*/  IMAD.WIDE R12, R31, 0x4, R8 ;  /* 0x000000041f0c7825 */ /* 0x000fe200078e0208 */
[----:B------:R-:W-:-:S03]  /*13d0*/  CS2R R8, SRZ ;  /* 0x0000000000087805 */ /* 0x000fc6000001ff00 */
[----:B0-----:R-:W-:Y:S01]  /*13e0*/  IMAD.WIDE R36, R15, 0x4, R36 ;  /* 0x000000040f247825 */ /* 0x001fe200078e0224 */
[----:B------:R0:W2:Y:S01]  /*13f0*/  @P1 LDG.E.EL R34, desc[UR4][R12.64] ;  /* 0x000000040c221981 */ /* 0x0000a2000c2e1900 */
[----:B-1----:R-:W-:-:S06]  /*1400*/  CS2R R10, SRZ ;  /* 0x00000000000a7805 */ /* 0x002fcc000001ff00 */
[----:B------:R-:W2:Y:S01]  /*1410*/  @P0 LDG.E.EL.128 R8, desc[UR4][R36.64] ;  /* 0x0000000424080981 */ /* 0x000ea2000c2e1d00 */
[----:B------:R-:W-:-:S04]  /*1420*/  IMAD.WIDE R20, R23, 0x4, R20 ;  /* 0x0000000417147825 */ /* 0x000fc800078e0214 */
[----:B------:R-:W-:Y:S01]  /*1430*/  IMAD.WIDE R38, R31, 0x4, R20 ;  /* 0x000000041f267825 */ /* 0x000fe200078e0214 */
[----:B------:R-:W-:Y:S02]  /*1440*/  SHF.R.S32.HI R31, RZ, 0x6, R14 ;  /* 0x00000006ff1f7819 */ /* 0x000fe4000001140e */
[----:B------:R-:W-:Y:S02]  /*1450*/  LOP3.LUT R14, R17, 0xffffffc0, RZ, 0xc0, !PT ;  /* 0xffffffc0110e7812 */ /* 0x000fe400078ec0ff */
[----:B0-----:R-:W-:-:S03]  /*1460*/  CS2R R12, SRZ ;  /* 0x00000000000c7805 */ /* 0x001fc6000001ff00 */
[----:B------:R-:W-:Y:S01]  /*1470*/  IMAD.IADD R31, R31, 0x1, -R14 ;  /* 0x000000011f1f7824 */ /* 0x000fe200078e0a0e */
[----:B------:R-:W-:-:S06]  /*1480*/  CS2R R14, SRZ ;  /* 0x00000000000e7805 */ /* 0x000fcc000001ff00 */
[----:B------:R-:W5:Y:S01]  /*1490*/  @P1 LDG.E.EL.128 R12, desc[UR4][R36.64] ;  /* 0x00000004240c1981 */ /* 0x000f62000c2e1d00 */
[----:B------:R-:W-:Y:S02]  /*14a0*/  SEL R4, R4, RZ, P0 ;  /* 0x000000ff04047207 */ /* 0x000fe40000000000 */
[----:B------:R-:W-:Y:S02]  /*14b0*/  SEL R17, R32, RZ, P0 ;  /* 0x000000ff20117207 */ /* 0x000fe40000000000 */
[----:B---3--:R-:W-:-:S03]  /*14c0*/  SEL R5, R5, RZ, P0 ;  /* 0x000000ff05057207 */ /* 0x008fc60000000000 */
[----:B------:R-:W-:Y:S01]  /*14d0*/  FADD R17, -R4, R17 ;  /* 0x0000001104117221 */ /* 0x000fe20000000100 */
[----:B------:R-:W-:Y:S01]  /*14e0*/  IMAD R7, R7, 0x1000, R26 ;  /* 0x0000100007077824 */ /* 0x000fe200078e021a */
[----:B------:R-:W-:Y:S02]  /*14f0*/  SEL R26, R29, RZ, P0 ;  /* 0x000000ff1d1a7207 */ /* 0x000fe40000000000 */
[----:B------:R-:W-:Y:S02]  /*1500*/  SEL R19, R19, RZ, P0 ;  /* 0x000000ff13137207 */ /* 0x000fe40000000000 */
[----:B------:R-:W-:Y:S02]  /*1510*/  SEL R18, R18, RZ, P0 ;  /* 0x000000ff12127207 */ /* 0x000fe40000000000 */
[----:B------:R-:W-:Y:S01]  /*1520*/  SEL R29, R30, RZ, P0 ;  /* 0x000000ff1e1d7207 */ /* 0x000fe20000000000 */
[----:B------:R-:W-:-:S04]  /*1530*/  FADD R26, -R19, R26 ;  /* 0x0000001a131a7221 */ /* 0x000fc80000000100 */
[----:B------:R-:W-:Y:S01]  /*1540*/  FADD R29, -R18, R29 ;  /* 0x0000001d121d7221 */ /* 0x000fe20000000100 */
[----:B------:R-:W-:Y:S02]  /*1550*/  SEL R16, R16, RZ, P1 ;  /* 0x000000ff10107207 */ /* 0x000fe40000800000 */
[----:B----4-:R-:W-:Y:S01]  /*1560*/  SEL R22, R22, RZ, P1 ;  /* 0x000000ff16167207 */ /* 0x010fe20000800000 */
[----:B------:R-:W-:-:S06]  /*1570*/  IMAD.MOV.U32 R20, RZ, RZ, RZ ;  /* 0x000000ffff147224 */ /* 0x000fcc00078e00ff */
[----:B------:R0:W3:Y:S01]  /*1580*/  @P1 LDG.E.EL R20, desc[UR4][R38.64] ;  /* 0x0000000426141981 */ /* 0x0000e2000c2e1900 */
[----:B--2---:R-:W-:Y:S02]  /*1590*/  SEL R21, R8, RZ, P0 ;  /* 0x000000ff08157207 */ /* 0x004fe40000000000 */
[----:B------:R-:W-:Y:S02]  /*15a0*/  SEL R8, R33, RZ, P0 ;  /* 0x000000ff21087207 */ /* 0x000fe40000000000 */
[----:B------:R-:W-:Y:S01]  /*15b0*/  SEL R23, R9, RZ, P0 ;  /* 0x000000ff09177207 */ /* 0x000fe20000000000 */
[----:B------:R-:W-:Y:S02]  /*15c0*/  FFMA R17, R17, R21, R4 ;  /* 0x0000001511117223 */ /* 0x000fe40000000004 */
[----:B------:R-:W-:Y:S02]  /*15d0*/  FADD R4, -R5, R8 ;  /* 0x0000000805047221 */ /* 0x000fe40000000100 */
[----:B------:R-:W1:Y:S02]  /*15e0*/  LDC.64 R8, c[0x0][0x248] ;  /* 0x00009200ff087b82 */ /* 0x000e640000000a00 */
[----:B------:R-:W-:Y:S01]  /*15f0*/  FFMA R23, R4, R23, R5 ;  /* 0x0000001704177223 */ /* 0x000fe20000000005 */
[----:B------:R-:W-:-:S02]  /*1600*/  SEL R10, R10, RZ, P0 ;  /* 0x000000ff0a0a7207 */ /* 0x000fc40000000000 */
[----:B------:R-:W-:-:S03]  /*1610*/  SEL R11, R11, RZ, P0 ;  /* 0x000000ff0b0b7207 */ /* 0x000fc60000000000 */
[----:B------:R-:W2:Y:S01]  /*1620*/  LDC.64 R4, c[0x0][0x218] ;  /* 0x00008600ff047b82 */ /* 0x000ea20000000a00 */
[----:B------:R-:W-:Y:S01]  /*1630*/  FFMA R21, R26, R10, R19 ;  /* 0x0000000a1a157223 */ /* 0x000fe20000000013 */
[----:B------:R-:W-:Y:S01]  /*1640*/  FFMA R32, R29, R11, R18 ;  /* 0x0000000b1d207223 */ /* 0x000fe20000000012 */
[----:B-----5:R-:W-:Y:S02]  /*1650*/  SEL R19, R6, RZ, P1 ;  /* 0x000000ff06137207 */ /* 0x020fe40000800000 */
[----:B------:R-:W-:Y:S02]  /*1660*/  SEL R6, R25, RZ, P1 ;  /* 0x000000ff19067207 */ /* 0x000fe40000800000 */
[----:B------:R-:W-:Y:S02]  /*1670*/  SEL R35, R35, RZ, P1 ;  /* 0x000000ff23237207 */ /* 0x000fe40000800000 */
[----:B------:R-:W-:Y:S01]  /*1680*/  SEL R33, R34, RZ, P1 ;  /* 0x000000ff22217207 */ /* 0x000fe20000800000 */
[----:B-1----:R-:W-:-:S02]  /*1690*/  IMAD.WIDE R10, R31, 0x4, R8 ;  /* 0x000000041f0a7825 */ /* 0x002fc400078e0208 */
[----:B------:R-:W1:Y:S01]  /*16a0*/  LDC.64 R30, c[0x0][0x210] ;  /* 0x00008400ff1e7b82 */ /* 0x000e620000000a00 */
[----:B------:R-:W-:Y:S01]  /*16b0*/  SEL R12, R12, RZ, P1 ;  /* 0x000000ff0c0c7207 */ /* 0x000fe20000800000 */
[----:B------:R-:W-:Y:S01]  /*16c0*/  FADD R6, -R19, R6 ;  /* 0x0000000613067221 */ /* 0x000fe20000000100 */
[----:B------:R-:W-:Y:S01]  /*16d0*/  SEL R13, R13, RZ, P1 ;  /* 0x000000ff0d0d7207 */ /* 0x000fe20000800000 */
[----:B------:R-:W-:Y:S01]  /*16e0*/  FADD R35, -R16, R35 ;  /* 0x0000002310237221 */ /* 0x000fe20000000100 */
[----:B------:R-:W-:Y:S01]  /*16f0*/  SEL R25, R14, RZ, P1 ;  /* 0x000000ff0e197207 */ /* 0x000fe20000800000 */
[----:B------:R-:W-:Y:S01]  /*1700*/  FADD R33, -R22, R33 ;  /* 0x0000002116217221 */ /* 0x000fe20000000100 */
[----:B------:R-:W-:Y:S01]  /*1710*/  FFMA R12, R6, R12, R19 ;  /* 0x0000000c060c7223 */ /* 0x000fe20000000013 */
[----:B------:R-:W-:Y:S01]  /*1720*/  FFMA R14, R35, R13, R16 ;  /* 0x0000000d230e7223 */ /* 0x000fe20000000010 */
[----:B--2---:R-:W-:-:S04]  /*1730*/  IMAD.WIDE R18, R27, 0x4, R4 ;  /* 0x000000041b127825 */ /* 0x004fc800078e0204 */
[----:B------:R-:W-:Y:S01]  /*1740*/  FFMA R13, R33, R25, R22 ;  /* 0x00000019210d7223 */ /* 0x000fe20000000016 */
[----:B------:R-:W-:Y:S01]  /*1750*/  CS2R R34, SRZ ;  /* 0x0000000000227805 */ /* 0x000fe2000001ff00 */
[----:B------:R-:W-:Y:S01]  /*1760*/  IMAD.WIDE R36, R7, 0x4, R4 ;  /* 0x0000000407247825 */ /* 0x000fe200078e0204 */
[----:B------:R-:W-:Y:S02]  /*1770*/  CS2R R4, SRZ ;  /* 0x0000000000047805 */ /* 0x000fe4000001ff00 */
[----:B------:R-:W-:Y:S01]  /*1780*/  CS2R R6, SRZ ;  /* 0x0000000000067805 */ /* 0x000fe2000001ff00 */
[----:B0-----:R-:W-:Y:S01]  /*1790*/  IMAD.WIDE R38, R2, 0x4, R8 ;  /* 0x0000000402267825 */ /* 0x001fe200078e0208 */
[----:B------:R-:W2:Y:S03]  /*17a0*/  @P0 LDG.E.EL R35, desc[UR4][R10.64] ;  /* 0x000000040a230981 */ /* 0x000ea6000c2e1900 */
[----:B------:R-:W-:Y:S01]  /*17b0*/  IMAD.MOV.U32 R16, RZ, RZ, RZ ;  /* 0x000000ffff107224 */ /* 0x000fe200078e00ff */
[----:B------:R-:W4:Y:S01]  /*17c0*/  @P0 LDG.E.128 R4, desc[UR4][R18.64] ;  /* 0x0000000412040981 */ /* 0x000f22000c1e1d00 */
[----:B------:R-:W-:-:S02]  /*17d0*/  IMAD.MOV.U32 R33, RZ, RZ, RZ ;  /* 0x000000ffff217224 */ /* 0x000fc400078e00ff */
[C---:B------:R-:W-:Y:S01]  /*17e0*/  IMAD R8, R3.reuse, -0x60000, R0 ;  /* 0xfffa000003087824 */ /* 0x040fe200078e0200 */
[----:B------:R-:W5:Y:S01]  /*17f0*/  @P0 LDG.E.EL R34, desc[UR4][R10.64] ;  /* 0x000000040a220981 */ /* 0x000f62000c2e1900 */
[----:B------:R-:W-:Y:S02]  /*1800*/  IMAD.MOV.U32 R26, RZ, RZ, RZ ;  /* 0x000000ffff1a7224 */ /* 0x000fe400078e00ff */
[----:B------:R-:W-:Y:S01]  /*1810*/  IMAD.MOV.U32 R25, RZ, RZ, RZ ;  /* 0x000000ffff197224 */ /* 0x000fe200078e00ff */
[----:B------:R-:W2:Y:S01]  /*1820*/  @P0 LDG.E.EL R16, desc[UR4][R10.64] ;  /* 0x000000040a100981 */ /* 0x000ea2000c2e1900 */
[----:B------:R-:W-:Y:S02]  /*1830*/  IMAD.MOV.U32 R22, RZ, RZ, RZ ;  /* 0x000000ffff167224 */ /* 0x000fe400078e00ff */
[----:B------:R-:W-:Y:S01]  /*1840*/  IMAD.MOV.U32 R2, RZ, RZ, RZ ;  /* 0x000000ffff027224 */ /* 0x000fe200078e00ff */
[----:B------:R0:W3:Y:S01]  /*1850*/  @P0 LDG.E.EL R33, desc[UR4][R10.64] ;  /* 0x000000040a210981 */ /* 0x0000e2000c2e1900 */
[----:B------:R-:W-:Y:S01]  /*1860*/  IMAD R3, R3, 0x20000, R8 ;  /* 0x0002000003037824 */ /* 0x000fe200078e0208 */
[----:B------:R-:W-:-:S02]  /*1870*/  CS2R R8, SRZ ;  /* 0x0000000000087805 */ /* 0x000fc4000001ff00 */
[----:B------:R-:W3:Y:S04]  /*1880*/  @P1 LDG.E.EL R26, desc[UR4][R38.64] ;  /* 0x00000004261a1981 */ /* 0x000ee8000c2e1900 */
[----:B------:R-:W3:Y:S01]  /*1890*/  @P1 LDG.E.EL R25, desc[UR4][R38.64] ;  /* 0x0000000426191981 */ /* 0x000ee2000c2e1900 */
[----:B0-----:R-:W-:-:S03]  /*18a0*/  CS2R R10, SRZ ;  /* 0x00000000000a7805 */ /* 0x001fc6000001ff00 */
[----:B------:R-:W3:Y:S04]  /*18b0*/  @P1 LDG.E.EL R22, desc[UR4][R38.64] ;  /* 0x0000000426161981 */ /* 0x000ee8000c2e1900 */
[----:B------:R1:W3:Y:S02]  /*18c0*/  @P1 LDG.E.EL R2, desc[UR4][R38.64] ;  /* 0x0000000426021981 */ /* 0x0002e4000c2e1900 */
[----:B-1----:R-:W-:-:S05]  /*18d0*/  IMAD.WIDE R38, R3, 0x4, R30 ;  /* 0x0000000403267825 */ /* 0x002fca00078e021e */
[----:B------:R0:W3:Y:S01]  /*18e0*/  @!P2 LDG.E.128 R8, desc[UR4][R38.64] ;  /* 0x000000042608a981 */ /* 0x0000e2000c1e1d00 */
[----:B------:R-:W-:Y:S01]  /*18f0*/  CS2R R18, SRZ ;  /* 0x0000000000127805 */ /* 0x000fe2000001ff00 */
[----:B------:R-:W-:Y:S01]  /*1900*/  IMAD.WIDE R40, R28, 0x4, R30 ;  /* 0x000000041c287825 */ /* 0x000fe200078e021e */
[----:B------:R-:W-:-:S03]  /*1910*/  CS2R R30, SRZ ;  /* 0x00000000001e7805 */ /* 0x000fc6000001ff00 */
[----:B------:R-:W-:Y:S02]  /*1920*/  IMAD.MOV.U32 R28, RZ, RZ, RZ ;  /* 0x000000ffff1c7224 */ /* 0x000fe400078e00ff */
[----:B------:R-:W-:Y:S01]  /*1930*/  IMAD.MOV.U32 R29, RZ, RZ, RZ ;  /* 0x000000ffff1d7224 */ /* 0x000fe200078e00ff */
[----:B0-----:R-:W0:Y:S05]  /*1940*/  LDC.64 R38, c[0x0][0x250] ;  /* 0x00009400ff267b82 */ /* 0x001e2a0000000a00 */
[----:B------:R-:W5:Y:S01]  /*1950*/  @!P3 LDG.E.128 R28, desc[UR4][R40.64] ;  /* 0x00000004281cb981 */ /* 0x000f62000c1e1d00 */
[----:B----4-:R-:W-:-:S05]  /*1960*/  SEL R4, R4, RZ, P0 ;  /* 0x000000ff04047207 */ /* 0x010fca0000000000 */
[----:B------:R-:W-:Y:S01]  /*1970*/  FADD R17, -R4, R17 ;  /* 0x0000001104117221 */ /* 0x000fe20000000100 */
[----:B--2---:R-:W-:Y:S02]  /*1980*/  SEL R16, R16, RZ, P0 ;  /* 0x000000ff10107207 */ /* 0x004fe40000000000 */
[----:B---3--:R-:W-:-:S03]  /*1990*/  SEL R8, R8, RZ, !P2 ;  /* 0x000000ff08087207 */ /* 0x008fc60005000000 */
[----:B------:R-:W-:Y:S01]  /*19a0*/  @P2 FFMA R8, R17, R16, R4 ;  /* 0x0000001011082223 */ /* 0x000fe20000000004 */
[----:B------:R-:W-:-:S06]  /*19b0*/  CS2R R16, SRZ ;  /* 0x0000000000107805 */ /* 0x000fcc000001ff00 */
[----:B------:R-:W2:Y:S01]  /*19c0*/  @P1 LDG.E.128 R16, desc[UR4][R36.64] ;  /* 0x0000000424101981 */ /* 0x000ea2000c1e1d00 */
[----:B------:R-:W-:Y:S02]  /*19d0*/  SEL R24, R24, RZ, P1 ;  /* 0x000000ff18187207 */ /* 0x000fe40000800000 */
[----:B------:R-:W-:Y:S02]  /*19e0*/  SEL R20, R20, RZ, P1 ;  /* 0x000000ff14147207 */ /* 0x000fe40000800000 */
[----:B------:R-:W-:Y:S01]  /*19f0*/  SEL R7, R7, RZ, P0 ;  /* 0x000000ff07077207 */ /* 0x000fe20000000000 */
[----:B0-----:R-:W-:Y:S01]  /*1a00*/  IMAD.WIDE R38, R0, 0x4, R38 ;  /* 0x0000000400267825 */ /* 0x001fe200078e0226 */
[----:B------:R-:W-:-:S03]  /*1a10*/  SEL R3, R15, RZ, P1 ;  /* 0x000000ff0f037207 */ /* 0x000fc60000800000 */
[----:B------:R-:W-:Y:S01]  /*1a20*/  FADD R15, -R24, R20 ;  /* 0x00000014180f7221 */ /* 0x000fe20000000100 */
[----:B------:R-:W-:Y:S01]  /*1a30*/  SEL R0, R5, RZ, P0 ;  /* 0x000000ff05007207 */ /* 0x000fe20000000000 */
[----:B------:R-:W-:Y:S01]  /*1a40*/  FADD R32, -R7, R32 ;  /* 0x0000002007207221 */ /* 0x000fe20000000100 */
[----:B------:R-:W-:Y:S01]  /*1a50*/  SEL R4, R33, RZ, P0 ;  /* 0x000000ff21047207 */ /* 0x000fe20000000000 */
[----:B------:R-:W-:Y:S01]  /*1a60*/  FFMA R3, R15, R3, R24 ;  /* 0x000000030f037223 */ /* 0x000fe20000000018 */
[----:B------:R-:W-:Y:S02]  /*1a70*/  SEL R6, R6, RZ, P0 ;  /* 0x000000ff06067207 */ /* 0x000fe40000000000 */
[----:B------:R-:W-:Y:S01]  /*1a80*/  SEL R11, R11, RZ, !P2 ;  /* 0x000000ff0b0b7207 */ /* 0x000fe20005000000 */
[----:B------:R-:W-:Y:S01]  /*1a90*/  @P2 FFMA R11, R32, R4, R7 ;  /* 0x00000004200b2223 */ /* 0x000fe20000000007 */
[----:B------:R-:W-:Y:S01]  /*1aa0*/  SEL R35, R35, RZ, P0 ;  /* 0x000000ff23237207 */ /* 0x000fe20000000000 */
[----:B------:R-:W-:Y:S01]  /*1ab0*/  FADD R23, -R0, R23 ;  /* 0x0000001700177221 */ /* 0x000fe20000000100 */
[----:B-----5:R-:W-:Y:S01]  /*1ac0*/  SEL R15, R34, RZ, P0 ;  /* 0x000000ff220f7207 */ /* 0x020fe20000000000 */
[----:B------:R-:W-:Y:S01]  /*1ad0*/  FADD R21, -R6, R21 ;  /* 0x0000001506157221 */ /* 0x000fe20000000100 */
[----:B------:R-:W-:-:S02]  /*1ae0*/  SEL R26, R26, RZ, P1 ;  /* 0x000000ff1a1a7207 */ /* 0x000fc40000800000 */
[----:B------:R-:W-:Y:S02]  /*1af0*/  SEL R25, R25, RZ, P1 ;  /* 0x000000ff19197207 */ /* 0x000fe40000800000 */
[----:B------:R-:W-:Y:S02]  /*1b00*/  SEL R22, R22, RZ, P1 ;  /* 0x000000ff16167207 */ /* 0x000fe40000800000 */
[----:B------:R-:W-:Y:S02]  /*1b10*/  SEL R7, R2, RZ, P1 ;  /* 0x000000ff02077207 */ /* 0x000fe40000800000 */
[----:B------:R-:W-:Y:S01]  /*1b20*/  SEL R9, R9, RZ, !P2 ;  /* 0x000000ff09097207 */ /* 0x000fe20005000000 */
[----:B------:R-:W-:Y:S01]  /*1b30*/  @P2 FFMA R9, R23, R35, R0 ;  /* 0x0000002317092223 */ /* 0x000fe20000000000 */
[----:B------:R-:W-:Y:S01]  /*1b40*/  SEL R10, R10, RZ, !P2 ;  /* 0x000000ff0a0a7207 */ /* 0x000fe20005000000 */
[----:B------:R-:W-:Y:S01]  /*1b50*/  @P2 FFMA R10, R21, R15, R6 ;  /* 0x0000000f150a2223 */ /* 0x000fe20000000006 */
[----:B------:R-:W-:-:S02]  /*1b60*/  SEL R28, R28, RZ, !P3 ;  /* 0x000000ff1c1c7207 */ /* 0x000fc40005800000 */
[----:B------:R-:W-:Y:S02]  /*1b70*/  SEL R29, R29, RZ, !P3 ;  /* 0x000000ff1d1d7207 */ /* 0x000fe40005800000 */
[----:B------:R-:W-:Y:S02]  /*1b80*/  SEL R30, R30, RZ, !P3 ;  /* 0x000000ff1e1e7207 */ /* 0x000fe40005800000 */
[----:B------:R-:W-:Y:S01]  /*1b90*/  SEL R31, R31, RZ, !P3 ;  /* 0x000000ff1f1f7207 */ /* 0x000fe20005800000 */
[----:B------:R-:W-:Y:S01]  /*1ba0*/  STG.E.128 desc[UR4][R38.64], R8 ;  /* 0x0000000826007986 */ /* 0x000fe2000c101d04 */
[----:B--2---:R-:W-:Y:S02]  /*1bb0*/  SEL R5, R16, RZ, P1 ;  /* 0x000000ff10057207 */ /* 0x004fe40000800000 */
[----:B------:R-:W-:Y:S02]  /*1bc0*/  SEL R17, R17, RZ, P1 ;  /* 0x000000ff11117207 */ /* 0x000fe40000800000 */
[----:B------:R-:W-:-:S02]  /*1bd0*/  SEL R18, R18, RZ, P1 ;  /* 0x000000ff12127207 */ /* 0x000fc40000800000 */
[----:B------:R-:W-:Y:S01]  /*1be0*/  SEL R16, R19, RZ, P1 ;  /* 0x000000ff13107207 */ /* 0x000fe20000800000 */
[----:B------:R-:W-:Y:S01]  /*1bf0*/  FADD R12, -R5, R12 ;  /* 0x0000000c050c7221 */ /* 0x000fe20000000100 */
[----:B------:R-:W-:Y:S01]  /*1c00*/  FADD R14, -R17, R14 ;  /* 0x0000000e110e7221 */ /* 0x000fe20000000100 */
[----:B------:R-:W-:Y:S02]  /*1c10*/  FADD R13, -R18, R13 ;  /* 0x0000000d120d7221 */ /* 0x000fe40000000100 */
[----:B------:R-:W-:Y:S01]  /*1c20*/  FADD R3, -R16, R3 ;  /* 0x0000000310037221 */ /* 0x000fe20000000100 */
[----:B------:R-:W-:Y:S01]  /*1c30*/  @P3 FFMA R28, R12, R26, R5 ;  /* 0x0000001a0c1c3223 */ /* 0x000fe20000000005 */
[----:B------:R-:W-:Y:S01]  /*1c40*/  @P3 FFMA R29, R14, R25, R17 ;  /* 0x000000190e1d3223 */ /* 0x000fe20000000011 */
[----:B------:R-:W-:Y:S01]  /*1c50*/  @P3 FFMA R30, R13, R22, R18 ;  /* 0x000000160d1e3223 */ /* 0x000fe20000000012 */
[----:B------:R-:W-:-:S05]  /*1c60*/  @P3 FFMA R31, R3, R7, R16 ;  /* 0x00000007031f3223 */ /* 0x000fca0000000010 */
[----:B------:R-:W-:Y:S01]  /*1c70*/  STG.E.128 desc[UR4][R38.64+0x800], R28 ;  /* 0x0008001c26007986 */ /* 0x000fe2000c101d04 */
[----:B------:R-:W-:Y:S05]  /*1c80*/  EXIT ;  /* 0x000000000000794d */ /* 0x000fea0003800000 */
.L_x_0:
[----:B------:R-:W-:-:S00]  /*1c90*/  BRA `(.L_x_0) ;  /* 0xfffffffc00fc7947 */ /* 0x000fc0000383ffff */
[----:B------:R-:W-:-:S00]  /*1ca0*/  NOP ;  /* 0x0000000000007918 */ /* 0x000fc00000000000 */
        /* <DEDUP_REMOVED lines=13> */
.L_x_1:


//--------------------- .nv.constant0.triton_poi_fused_cat_28 --------------------------
	.section	.nv.constant0.triton_poi_fused_cat_28,"a",@progbits
	.sectionflags	@""
	.align	4
.nv.constant0.triton_poi_fused_cat_28:
	.zero		604
